//
// Generated by NVIDIA NVVM Compiler
//
// Compiler Build ID: CL-36424714
// Cuda compilation tools, release 13.0, V13.0.88
// Based on NVVM 20.0.0
//

.version 9.0
.target sm_100
.address_size 64

	// .globl	_Z4simpPfS_S_i
.extern .func  (.param .b32 func_retval0) vprintf
(
	.param .b64 vprintf_param_0,
	.param .b64 vprintf_param_1
)
;
.extern .shared .align 16 .b8 temp[];
.global .align 1 .b8 $str[25] = {37, 100, 45, 32, 37, 100, 32, 37, 100, 44, 32, 97, 105, 32, 98, 105, 32, 37, 100, 44, 32, 37, 100, 10};
.global .align 1 .b8 $str$1[27] = {37, 100, 58, 32, 37, 100, 44, 32, 37, 100, 44, 32, 37, 100, 32, 45, 32, 37, 102, 32, 97, 116, 32, 37, 100, 10};
.extern .shared .align 16 .b8 XY[];
.global .align 1 .b8 $str$2[15] = {115, 117, 109, 115, 58, 32, 37, 100, 32, 58, 32, 37, 102, 10};

.visible .entry _Z4simpPfS_S_i(
	.param .u64 .ptr .align 1 _Z4simpPfS_S_i_param_0,
	.param .u64 .ptr .align 1 _Z4simpPfS_S_i_param_1,
	.param .u64 .ptr .align 1 _Z4simpPfS_S_i_param_2,
	.param .u32 _Z4simpPfS_S_i_param_3
)
{
	.local .align 8 .b8 	__local_depot0[32];
	.reg .b64 	%SP;
	.reg .b64 	%SPL;
	.reg .pred 	%p<10>;
	.reg .b32 	%r<88>;
	.reg .b32 	%f<12>;
	.reg .b64 	%rd<25>;
	.reg .b64 	%fd<2>;

	mov.u64 	%SPL, __local_depot0;
	cvta.local.u64 	%SP, %SPL;
	ld.param.u64 	%rd2, [_Z4simpPfS_S_i_param_0];
	ld.param.u64 	%rd3, [_Z4simpPfS_S_i_param_1];
	ld.param.u64 	%rd4, [_Z4simpPfS_S_i_param_2];
	ld.param.u32 	%r23, [_Z4simpPfS_S_i_param_3];
	cvta.to.global.u64 	%rd5, %rd4;
	add.u64 	%rd6, %SP, 0;
	add.u64 	%rd1, %SPL, 0;
	mov.u32 	%r1, %tid.x;
	mov.u32 	%r2, %ctaid.x;
	mov.u32 	%r3, %ntid.x;
	mad.lo.s32 	%r4, %r2, %r3, %r1;
	shr.u32 	%r25, %r23, 31;
	add.s32 	%r26, %r23, %r25;
	shr.s32 	%r27, %r26, 1;
	add.s32 	%r28, %r27, %r1;
	shr.u32 	%r29, %r1, 5;
	shr.s32 	%r30, %r28, 5;
	mul.wide.u32 	%rd7, %r4, 4;
	add.s64 	%rd8, %rd5, %rd7;
	ld.global.f32 	%f1, [%rd8];
	add.s32 	%r31, %r29, %r1;
	shl.b32 	%r32, %r31, 2;
	mov.u32 	%r33, temp;
	add.s32 	%r5, %r33, %r32;
	st.shared.f32 	[%r5], %f1;
	add.s32 	%r6, %r4, %r27;
	mul.wide.u32 	%rd9, %r6, 4;
	add.s64 	%rd10, %rd5, %rd9;
	ld.global.f32 	%f2, [%rd10];
	add.s32 	%r34, %r30, %r28;
	shl.b32 	%r35, %r34, 2;
	add.s32 	%r7, %r33, %r35;
	st.shared.f32 	[%r7], %f2;
	shr.s32 	%r83, %r23, 1;
	setp.lt.s32 	%p1, %r83, 1;
	mov.b32 	%r85, 1;
	@%p1 bra 	$L__BB0_7;
	shl.b32 	%r37, %r1, 1;
	or.b32  	%r9, %r37, 1;
	mov.b32 	%r85, 1;
	mov.u64 	%rd11, $str;
$L__BB0_2:
	bar.sync 	0;
	setp.ge.s32 	%p2, %r1, %r83;
	@%p2 bra 	$L__BB0_6;
	setp.ne.s32 	%p3, %r2, 0;
	mul.lo.s32 	%r38, %r85, %r9;
	add.s32 	%r39, %r38, -1;
	add.s32 	%r40, %r39, %r85;
	shr.s32 	%r41, %r39, 5;
	add.s32 	%r12, %r41, %r39;
	add.s32 	%r13, %r41, %r38;
	shr.s32 	%r42, %r40, 5;
	add.s32 	%r14, %r42, %r40;
	@%p3 bra 	$L__BB0_5;
	st.local.v2.u32 	[%rd1], {%r83, %r1};
	mov.b32 	%r43, 0;
	st.local.v2.u32 	[%rd1+8], {%r43, %r12};
	st.local.u32 	[%rd1+16], %r14;
	cvta.global.u64 	%rd12, %rd11;
	{ // callseq 0, 0
	.param .b64 param0;
	st.param.b64 	[param0], %rd12;
	.param .b64 param1;
	st.param.b64 	[param1], %rd6;
	.param .b32 retval0;
	call.uni (retval0), 
	vprintf, 
	(
	param0, 
	param1
	);
	ld.param.b32 	%r44, [retval0];
	} // callseq 0
$L__BB0_5:
	shl.b32 	%r46, %r13, 2;
	add.s32 	%r48, %r33, %r46;
	ld.shared.f32 	%f3, [%r48+-4];
	shl.b32 	%r49, %r14, 2;
	add.s32 	%r50, %r49, %r33;
	ld.shared.f32 	%f4, [%r50];
	add.f32 	%f5, %f3, %f4;
	st.shared.f32 	[%r50], %f5;
$L__BB0_6:
	shl.b32 	%r85, %r85, 1;
	shr.u32 	%r16, %r83, 1;
	setp.gt.u32 	%p4, %r83, 1;
	mov.u32 	%r83, %r16;
	@%p4 bra 	$L__BB0_2;
$L__BB0_7:
	add.s32 	%r51, %r3, -1;
	setp.ne.s32 	%p5, %r1, %r51;
	@%p5 bra 	$L__BB0_9;
	add.s32 	%r52, %r23, -1;
	shr.s32 	%r53, %r52, 5;
	add.s32 	%r54, %r53, %r52;
	add.s32 	%r55, %r53, %r23;
	shl.b32 	%r56, %r55, 2;
	add.s32 	%r58, %r33, %r56;
	ld.shared.f32 	%f6, [%r58+-4];
	cvta.to.global.u64 	%rd14, %rd2;
	mul.wide.u32 	%rd15, %r2, 4;
	add.s64 	%rd16, %rd14, %rd15;
	st.global.f32 	[%rd16], %f6;
	cvt.f64.f32 	%fd1, %f6;
	st.local.v2.u32 	[%rd1], {%r4, %r2};
	st.local.v2.u32 	[%rd1+8], {%r1, %r3};
	st.local.f64 	[%rd1+16], %fd1;
	st.local.u32 	[%rd1+24], %r54;
	mov.u64 	%rd17, $str$1;
	cvta.global.u64 	%rd18, %rd17;
	add.u64 	%rd19, %SP, 0;
	{ // callseq 1, 0
	.param .b64 param0;
	st.param.b64 	[param0], %rd18;
	.param .b64 param1;
	st.param.b64 	[param1], %rd19;
	.param .b32 retval0;
	call.uni (retval0), 
	vprintf, 
	(
	param0, 
	param1
	);
	ld.param.b32 	%r59, [retval0];
	} // callseq 1
$L__BB0_9:
	bar.sync 	0;
	setp.ne.s32 	%p6, %r1, 0;
	@%p6 bra 	$L__BB0_11;
	add.s32 	%r61, %r23, -1;
	shr.s32 	%r62, %r61, 5;
	add.s32 	%r63, %r62, %r23;
	shl.b32 	%r64, %r63, 2;
	add.s32 	%r66, %r33, %r64;
	mov.b32 	%r67, 0;
	st.shared.u32 	[%r66+-4], %r67;
$L__BB0_11:
	bar.sync 	0;
	setp.lt.s32 	%p7, %r23, 2;
	@%p7 bra 	$L__BB0_16;
	shl.b32 	%r69, %r1, 1;
	or.b32  	%r18, %r69, 1;
	mov.b32 	%r86, 1;
$L__BB0_13:
	shr.u32 	%r85, %r85, 1;
	bar.sync 	0;
	setp.ge.u32 	%p8, %r1, %r86;
	@%p8 bra 	$L__BB0_15;
	mul.lo.s32 	%r70, %r85, %r18;
	add.s32 	%r71, %r70, -1;
	add.s32 	%r72, %r70, %r85;
	add.s32 	%r73, %r71, %r85;
	shr.s32 	%r74, %r71, 5;
	add.s32 	%r75, %r74, %r70;
	shr.s32 	%r76, %r73, 5;
	add.s32 	%r77, %r76, %r72;
	shl.b32 	%r78, %r75, 2;
	add.s32 	%r80, %r33, %r78;
	ld.shared.f32 	%f7, [%r80+-4];
	shl.b32 	%r81, %r77, 2;
	add.s32 	%r82, %r33, %r81;
	ld.shared.f32 	%f8, [%r82+-4];
	st.shared.f32 	[%r80+-4], %f8;
	add.f32 	%f9, %f7, %f8;
	st.shared.f32 	[%r82+-4], %f9;
$L__BB0_15:
	shl.b32 	%r86, %r86, 1;
	setp.lt.s32 	%p9, %r86, %r23;
	@%p9 bra 	$L__BB0_13;
$L__BB0_16:
	cvta.to.global.u64 	%rd20, %rd3;
	bar.sync 	0;
	ld.shared.f32 	%f10, [%r5];
	add.s64 	%rd22, %rd20, %rd7;
	st.global.f32 	[%rd22], %f10;
	ld.shared.f32 	%f11, [%r7];
	add.s64 	%rd24, %rd20, %rd9;
	st.global.f32 	[%rd24], %f11;
	bar.sync 	0;
	ret;

}
	// .globl	_Z5brentPfS_S_i
.visible .entry _Z5brentPfS_S_i(
	.param .u64 .ptr .align 1 _Z5brentPfS_S_i_param_0,
	.param .u64 .ptr .align 1 _Z5brentPfS_S_i_param_1,
	.param .u64 .ptr .align 1 _Z5brentPfS_S_i_param_2,
	.param .u32 _Z5brentPfS_S_i_param_3
)
{
	.local .align 8 .b8 	__local_depot1[32];
	.reg .b64 	%SP;
	.reg .b64 	%SPL;
	.reg .pred 	%p<13>;
	.reg .b32 	%r<52>;
	.reg .b32 	%f<12>;
	.reg .b64 	%rd<21>;
	.reg .b64 	%fd<2>;

	mov.u64 	%SPL, __local_depot1;
	cvta.local.u64 	%SP, %SPL;
	ld.param.u64 	%rd3, [_Z5brentPfS_S_i_param_0];
	ld.param.u64 	%rd4, [_Z5brentPfS_S_i_param_1];
	ld.param.u64 	%rd5, [_Z5brentPfS_S_i_param_2];
	ld.param.u32 	%r18, [_Z5brentPfS_S_i_param_3];
	cvta.to.global.u64 	%rd1, %rd4;
	cvta.to.global.u64 	%rd2, %rd5;
	mov.u32 	%r1, %ctaid.x;
	mov.u32 	%r2, %ntid.x;
	mul.lo.s32 	%r3, %r1, %r2;
	mov.u32 	%r4, %tid.x;
	add.s32 	%r5, %r3, %r4;
	shl.b32 	%r6, %r4, 1;
	setp.ne.s32 	%p1, %r4, 0;
	@%p1 bra 	$L__BB1_2;
	mov.b32 	%r19, 0;
	st.shared.u32 	[XY], %r19;
$L__BB1_2:
	setp.ge.u32 	%p2, %r6, %r18;
	shl.b32 	%r20, %r6, 2;
	mov.u32 	%r21, XY;
	add.s32 	%r7, %r21, %r20;
	@%p2 bra 	$L__BB1_4;
	add.s32 	%r22, %r5, %r4;
	mul.wide.u32 	%rd6, %r22, 4;
	add.s64 	%rd7, %rd2, %rd6;
	ld.global.f32 	%f1, [%rd7];
	st.shared.f32 	[%r7+4], %f1;
$L__BB1_4:
	add.s32 	%r8, %r6, 2;
	setp.ge.u32 	%p3, %r8, %r18;
	@%p3 bra 	$L__BB1_6;
	add.s32 	%r23, %r6, %r3;
	add.s32 	%r24, %r23, 1;
	mul.wide.u32 	%rd8, %r24, 4;
	add.s64 	%rd9, %rd2, %rd8;
	ld.global.f32 	%f2, [%rd9];
	st.shared.f32 	[%r7+8], %f2;
$L__BB1_6:
	add.s32 	%r25, %r18, 1;
	setp.lt.u32 	%p4, %r25, 3;
	@%p4 bra 	$L__BB1_11;
	shr.u32 	%r27, %r18, 31;
	add.s32 	%r28, %r18, %r27;
	shr.s32 	%r9, %r28, 1;
	mov.b32 	%r50, 1;
$L__BB1_8:
	bar.sync 	0;
	mul.lo.s32 	%r11, %r50, %r8;
	setp.ge.u32 	%p5, %r11, %r18;
	@%p5 bra 	$L__BB1_10;
	sub.s32 	%r29, %r11, %r50;
	shl.b32 	%r30, %r29, 2;
	add.s32 	%r32, %r21, %r30;
	ld.shared.f32 	%f3, [%r32];
	shl.b32 	%r33, %r50, 2;
	add.s32 	%r34, %r32, %r33;
	ld.shared.f32 	%f4, [%r34];
	add.f32 	%f5, %f3, %f4;
	st.shared.f32 	[%r34], %f5;
$L__BB1_10:
	shl.b32 	%r50, %r50, 1;
	setp.le.u32 	%p6, %r50, %r9;
	@%p6 bra 	$L__BB1_8;
$L__BB1_11:
	add.s32 	%r35, %r2, -1;
	setp.ne.s32 	%p7, %r4, %r35;
	@%p7 bra 	$L__BB1_13;
	add.u64 	%rd10, %SP, 0;
	add.u64 	%rd11, %SPL, 0;
	add.s32 	%r36, %r18, -1;
	shl.b32 	%r37, %r18, 2;
	add.s32 	%r39, %r21, %r37;
	ld.shared.f32 	%f6, [%r39+-4];
	cvta.to.global.u64 	%rd12, %rd3;
	mul.wide.u32 	%rd13, %r1, 4;
	add.s64 	%rd14, %rd12, %rd13;
	st.global.f32 	[%rd14], %f6;
	cvt.f64.f32 	%fd1, %f6;
	st.local.v2.u32 	[%rd11], {%r5, %r1};
	st.local.v2.u32 	[%rd11+8], {%r4, %r2};
	st.local.f64 	[%rd11+16], %fd1;
	st.local.u32 	[%rd11+24], %r36;
	mov.u64 	%rd15, $str$1;
	cvta.global.u64 	%rd16, %rd15;
	{ // callseq 2, 0
	.param .b64 param0;
	st.param.b64 	[param0], %rd16;
	.param .b64 param1;
	st.param.b64 	[param1], %rd10;
	.param .b32 retval0;
	call.uni (retval0), 
	vprintf, 
	(
	param0, 
	param1
	);
	ld.param.b32 	%r40, [retval0];
	} // callseq 2
$L__BB1_13:
	setp.lt.s32 	%p8, %r18, 4;
	@%p8 bra 	$L__BB1_18;
	shr.u32 	%r51, %r18, 2;
$L__BB1_15:
	bar.sync 	0;
	mul.lo.s32 	%r15, %r8, %r51;
	add.s32 	%r42, %r15, %r51;
	setp.ge.u32 	%p9, %r42, %r18;
	@%p9 bra 	$L__BB1_17;
	shl.b32 	%r43, %r15, 2;
	add.s32 	%r45, %r21, %r43;
	ld.shared.f32 	%f7, [%r45];
	shl.b32 	%r46, %r51, 2;
	add.s32 	%r47, %r45, %r46;
	ld.shared.f32 	%f8, [%r47];
	add.f32 	%f9, %f7, %f8;
	st.shared.f32 	[%r47], %f9;
$L__BB1_17:
	shr.u32 	%r16, %r51, 1;
	setp.gt.u32 	%p10, %r51, 1;
	mov.u32 	%r51, %r16;
	@%p10 bra 	$L__BB1_15;
$L__BB1_18:
	setp.ge.u32 	%p11, %r6, %r18;
	@%p11 bra 	$L__BB1_20;
	ld.shared.f32 	%f10, [%r7];
	add.s32 	%r48, %r5, %r4;
	mul.wide.u32 	%rd17, %r48, 4;
	add.s64 	%rd18, %rd1, %rd17;
	st.global.f32 	[%rd18], %f10;
$L__BB1_20:
	add.s32 	%r17, %r6, 1;
	setp.ge.u32 	%p12, %r17, %r18;
	@%p12 bra 	$L__BB1_22;
	ld.shared.f32 	%f11, [%r7+4];
	add.s32 	%r49, %r17, %r3;
	mul.wide.u32 	%rd19, %r49, 4;
	add.s64 	%rd20, %rd1, %rd19;
	st.global.f32 	[%rd20], %f11;
$L__BB1_22:
	ret;

}
	// .globl	_Z5arbitPfS_i
.visible .entry _Z5arbitPfS_i(
	.param .u64 .ptr .align 1 _Z5arbitPfS_i_param_0,
	.param .u64 .ptr .align 1 _Z5arbitPfS_i_param_1,
	.param .u32 _Z5arbitPfS_i_param_2
)
{
	.reg .b32 	%r<5>;
	.reg .b32 	%f<4>;
	.reg .b64 	%rd<9>;

	ld.param.u64 	%rd1, [_Z5arbitPfS_i_param_0];
	ld.param.u64 	%rd2, [_Z5arbitPfS_i_param_1];
	cvta.to.global.u64 	%rd3, %rd1;
	cvta.to.global.u64 	%rd4, %rd2;
	mov.u32 	%r1, %ctaid.x;
	mov.u32 	%r2, %ntid.x;
	mov.u32 	%r3, %tid.x;
	mad.lo.s32 	%r4, %r1, %r2, %r3;
	bar.sync 	0;
	mul.wide.u32 	%rd5, %r1, 4;
	add.s64 	%rd6, %rd4, %rd5;
	ld.global.f32 	%f1, [%rd6];
	mul.wide.u32 	%rd7, %r4, 4;
	add.s64 	%rd8, %rd3, %rd7;
	ld.global.f32 	%f2, [%rd8];
	add.f32 	%f3, %f1, %f2;
	st.global.f32 	[%rd8], %f3;
	bar.sync 	0;
	ret;

}
	// .globl	_Z5BKungPfS_i
.visible .entry _Z5BKungPfS_i(
	.param .u64 .ptr .align 1 _Z5BKungPfS_i_param_0,
	.param .u64 .ptr .align 1 _Z5BKungPfS_i_param_1,
	.param .u32 _Z5BKungPfS_i_param_2
)
{
	.local .align 16 .b8 	__local_depot3[16];
	.reg .b64 	%SP;
	.reg .b64 	%SPL;
	.reg .pred 	%p<13>;
	.reg .b32 	%r<45>;
	.reg .b32 	%f<13>;
	.reg .b64 	%rd<13>;
	.reg .b64 	%fd<3>;

	mov.u64 	%SPL, __local_depot3;
	cvta.local.u64 	%SP, %SPL;
	ld.param.u64 	%rd5, [_Z5BKungPfS_i_param_0];
	ld.param.u64 	%rd4, [_Z5BKungPfS_i_param_1];
	ld.param.u32 	%r13, [_Z5BKungPfS_i_param_2];
	cvta.to.global.u64 	%rd1, %rd5;
	mov.u32 	%r14, %ctaid.x;
	mov.u32 	%r15, %ntid.x;
	mov.u32 	%r16, %tid.x;
	mad.lo.s32 	%r1, %r14, %r15, %r16;
	shl.b32 	%r2, %r1, 1;
	setp.ne.s32 	%p1, %r1, 0;
	@%p1 bra 	$L__BB3_2;
	mov.b32 	%r17, 0;
	st.shared.u32 	[XY], %r17;
$L__BB3_2:
	setp.ge.u32 	%p2, %r2, %r13;
	cvta.to.global.u64 	%rd6, %rd4;
	mul.wide.u32 	%rd7, %r2, 4;
	add.s64 	%rd2, %rd6, %rd7;
	shl.b32 	%r18, %r2, 2;
	mov.u32 	%r19, XY;
	add.s32 	%r3, %r19, %r18;
	@%p2 bra 	$L__BB3_4;
	ld.global.f32 	%f1, [%rd2];
	st.shared.f32 	[%r3+4], %f1;
$L__BB3_4:
	add.s32 	%r4, %r2, 2;
	setp.ge.u32 	%p3, %r4, %r13;
	@%p3 bra 	$L__BB3_6;
	ld.global.f32 	%f2, [%rd2+4];
	st.shared.f32 	[%r3+8], %f2;
$L__BB3_6:
	add.s32 	%r20, %r13, 1;
	setp.lt.u32 	%p4, %r20, 3;
	@%p4 bra 	$L__BB3_11;
	shr.u32 	%r22, %r13, 31;
	add.s32 	%r23, %r13, %r22;
	shr.s32 	%r5, %r23, 1;
	mov.b32 	%r43, 1;
$L__BB3_8:
	bar.sync 	0;
	mul.lo.s32 	%r7, %r43, %r4;
	setp.ge.u32 	%p5, %r7, %r13;
	@%p5 bra 	$L__BB3_10;
	sub.s32 	%r24, %r7, %r43;
	shl.b32 	%r25, %r24, 2;
	add.s32 	%r27, %r19, %r25;
	ld.shared.f32 	%f3, [%r27];
	shl.b32 	%r28, %r43, 2;
	add.s32 	%r29, %r27, %r28;
	ld.shared.f32 	%f4, [%r29];
	add.f32 	%f5, %f3, %f4;
	st.shared.f32 	[%r29], %f5;
$L__BB3_10:
	shl.b32 	%r43, %r43, 1;
	setp.le.u32 	%p6, %r43, %r5;
	@%p6 bra 	$L__BB3_8;
$L__BB3_11:
	setp.lt.s32 	%p7, %r13, 4;
	@%p7 bra 	$L__BB3_16;
	shr.u32 	%r44, %r13, 2;
$L__BB3_13:
	bar.sync 	0;
	mul.lo.s32 	%r11, %r4, %r44;
	add.s32 	%r30, %r11, %r44;
	setp.ge.u32 	%p8, %r30, %r13;
	@%p8 bra 	$L__BB3_15;
	shl.b32 	%r31, %r11, 2;
	add.s32 	%r33, %r19, %r31;
	ld.shared.f32 	%f6, [%r33];
	shl.b32 	%r34, %r44, 2;
	add.s32 	%r35, %r33, %r34;
	ld.shared.f32 	%f7, [%r35];
	add.f32 	%f8, %f6, %f7;
	st.shared.f32 	[%r35], %f8;
$L__BB3_15:
	shr.u32 	%r12, %r44, 1;
	setp.gt.u32 	%p9, %r44, 1;
	mov.u32 	%r44, %r12;
	@%p9 bra 	$L__BB3_13;
$L__BB3_16:
	setp.ge.u32 	%p10, %r2, %r13;
	add.s64 	%rd3, %rd1, %rd7;
	@%p10 bra 	$L__BB3_18;
	ld.shared.f32 	%f9, [%r3];
	st.global.f32 	[%rd3], %f9;
$L__BB3_18:
	add.s32 	%r36, %r2, 1;
	setp.ge.u32 	%p11, %r36, %r13;
	@%p11 bra 	$L__BB3_20;
	ld.shared.f32 	%f10, [%r3+4];
	st.global.f32 	[%rd3+4], %f10;
$L__BB3_20:
	setp.ne.s32 	%p12, %r1, 3;
	@%p12 bra 	$L__BB3_22;
	add.u64 	%rd9, %SP, 0;
	add.u64 	%rd10, %SPL, 0;
	ld.global.f32 	%f11, [%rd1];
	cvt.f64.f32 	%fd1, %f11;
	mov.b32 	%r37, 0;
	st.local.u32 	[%rd10], %r37;
	st.local.f64 	[%rd10+8], %fd1;
	mov.u64 	%rd11, $str$2;
	cvta.global.u64 	%rd12, %rd11;
	{ // callseq 3, 0
	.param .b64 param0;
	st.param.b64 	[param0], %rd12;
	.param .b64 param1;
	st.param.b64 	[param1], %rd9;
	.param .b32 retval0;
	call.uni (retval0), 
	vprintf, 
	(
	param0, 
	param1
	);
	ld.param.b32 	%r38, [retval0];
	} // callseq 3
	ld.global.f32 	%f12, [%rd1+4];
	cvt.f64.f32 	%fd2, %f12;
	mov.b32 	%r40, 1;
	st.local.u32 	[%rd10], %r40;
	st.local.f64 	[%rd10+8], %fd2;
	{ // callseq 4, 0
	.param .b64 param0;
	st.param.b64 	[param0], %rd12;
	.param .b64 param1;
	st.param.b64 	[param1], %rd9;
	.param .b32 retval0;
	call.uni (retval0), 
	vprintf, 
	(
	param0, 
	param1
	);
	ld.param.b32 	%r41, [retval0];
	} // callseq 4
$L__BB3_22:
	ret;

}
	// .globl	_Z7abcScanPfS_i
.visible .entry _Z7abcScanPfS_i(
	.param .u64 .ptr .align 1 _Z7abcScanPfS_i_param_0,
	.param .u64 .ptr .align 1 _Z7abcScanPfS_i_param_1,
	.param .u32 _Z7abcScanPfS_i_param_2
)
{
	.reg .pred 	%p<8>;
	.reg .b32 	%r<71>;
	.reg .b32 	%f<11>;
	.reg .b64 	%rd<13>;

	ld.param.u64 	%rd1, [_Z7abcScanPfS_i_param_0];
	ld.param.u64 	%rd2, [_Z7abcScanPfS_i_param_1];
	ld.param.u32 	%r17, [_Z7abcScanPfS_i_param_2];
	cvta.to.global.u64 	%rd3, %rd2;
	mov.u32 	%r1, %tid.x;
	shr.u32 	%r19, %r17, 31;
	add.s32 	%r20, %r17, %r19;
	shr.s32 	%r2, %r20, 1;
	add.s32 	%r21, %r2, %r1;
	shr.u32 	%r22, %r1, 5;
	shr.s32 	%r23, %r21, 5;
	mul.wide.u32 	%rd4, %r1, 4;
	add.s64 	%rd5, %rd3, %rd4;
	ld.global.f32 	%f1, [%rd5];
	add.s32 	%r24, %r22, %r1;
	shl.b32 	%r25, %r24, 2;
	mov.u32 	%r26, temp;
	add.s32 	%r3, %r26, %r25;
	st.shared.f32 	[%r3], %f1;
	mul.wide.s32 	%rd6, %r2, 4;
	add.s64 	%rd7, %rd5, %rd6;
	ld.global.f32 	%f2, [%rd7];
	add.s32 	%r27, %r23, %r21;
	shl.b32 	%r28, %r27, 2;
	add.s32 	%r4, %r26, %r28;
	st.shared.f32 	[%r4], %f2;
	shr.s32 	%r66, %r17, 1;
	setp.lt.s32 	%p1, %r66, 1;
	mov.b32 	%r68, 1;
	@%p1 bra 	$L__BB4_5;
	shl.b32 	%r30, %r1, 1;
	or.b32  	%r6, %r30, 1;
	mov.b32 	%r68, 1;
$L__BB4_2:
	bar.sync 	0;
	setp.ge.s32 	%p2, %r1, %r66;
	@%p2 bra 	$L__BB4_4;
	mul.lo.s32 	%r31, %r68, %r6;
	add.s32 	%r32, %r31, -1;
	add.s32 	%r33, %r31, %r68;
	add.s32 	%r34, %r32, %r68;
	shr.s32 	%r35, %r32, 5;
	add.s32 	%r36, %r35, %r31;
	shr.s32 	%r37, %r34, 5;
	add.s32 	%r38, %r37, %r33;
	shl.b32 	%r39, %r36, 2;
	add.s32 	%r41, %r26, %r39;
	ld.shared.f32 	%f3, [%r41+-4];
	shl.b32 	%r42, %r38, 2;
	add.s32 	%r43, %r26, %r42;
	ld.shared.f32 	%f4, [%r43+-4];
	add.f32 	%f5, %f3, %f4;
	st.shared.f32 	[%r43+-4], %f5;
$L__BB4_4:
	shl.b32 	%r68, %r68, 1;
	shr.u32 	%r10, %r66, 1;
	setp.gt.u32 	%p3, %r66, 1;
	mov.u32 	%r66, %r10;
	@%p3 bra 	$L__BB4_2;
$L__BB4_5:
	setp.ne.s32 	%p4, %r1, 0;
	@%p4 bra 	$L__BB4_7;
	add.s32 	%r44, %r17, -1;
	shr.s32 	%r45, %r44, 5;
	add.s32 	%r46, %r45, %r17;
	shl.b32 	%r47, %r46, 2;
	add.s32 	%r49, %r26, %r47;
	mov.b32 	%r50, 0;
	st.shared.u32 	[%r49+-4], %r50;
$L__BB4_7:
	setp.lt.s32 	%p5, %r17, 2;
	@%p5 bra 	$L__BB4_12;
	shl.b32 	%r52, %r1, 1;
	or.b32  	%r12, %r52, 1;
	mov.b32 	%r69, 1;
$L__BB4_9:
	shr.u32 	%r68, %r68, 1;
	bar.sync 	0;
	setp.ge.u32 	%p6, %r1, %r69;
	@%p6 bra 	$L__BB4_11;
	mul.lo.s32 	%r53, %r68, %r12;
	add.s32 	%r54, %r53, -1;
	add.s32 	%r55, %r53, %r68;
	add.s32 	%r56, %r54, %r68;
	shr.s32 	%r57, %r54, 5;
	add.s32 	%r58, %r57, %r53;
	shr.s32 	%r59, %r56, 5;
	add.s32 	%r60, %r59, %r55;
	shl.b32 	%r61, %r58, 2;
	add.s32 	%r63, %r26, %r61;
	ld.shared.f32 	%f6, [%r63+-4];
	shl.b32 	%r64, %r60, 2;
	add.s32 	%r65, %r26, %r64;
	ld.shared.f32 	%f7, [%r65+-4];
	st.shared.f32 	[%r63+-4], %f7;
	add.f32 	%f8, %f6, %f7;
	st.shared.f32 	[%r65+-4], %f8;
$L__BB4_11:
	shl.b32 	%r69, %r69, 1;
	setp.lt.s32 	%p7, %r69, %r17;
	@%p7 bra 	$L__BB4_9;
$L__BB4_12:
	cvta.to.global.u64 	%rd8, %rd1;
	bar.sync 	0;
	ld.shared.f32 	%f9, [%r3];
	add.s64 	%rd10, %rd8, %rd4;
	st.global.f32 	[%rd10], %f9;
	ld.shared.f32 	%f10, [%r4];
	add.s64 	%rd12, %rd10, %rd6;
	st.global.f32 	[%rd12], %f10;
	bar.sync 	0;
	ret;

}
	// .globl	_Z9sweepScanPfS_i
.visible .entry _Z9sweepScanPfS_i(
	.param .u64 .ptr .align 1 _Z9sweepScanPfS_i_param_0,
	.param .u64 .ptr .align 1 _Z9sweepScanPfS_i_param_1,
	.param .u32 _Z9sweepScanPfS_i_param_2
)
{
	.reg .pred 	%p<8>;
	.reg .b32 	%r<42>;
	.reg .b32 	%f<11>;
	.reg .b64 	%rd<9>;

	ld.param.u64 	%rd1, [_Z9sweepScanPfS_i_param_0];
	ld.param.u64 	%rd2, [_Z9sweepScanPfS_i_param_1];
	ld.param.u32 	%r15, [_Z9sweepScanPfS_i_param_2];
	cvta.to.global.u64 	%rd3, %rd2;
	mov.u32 	%r1, %tid.x;
	shl.b32 	%r2, %r1, 1;
	mul.wide.u32 	%rd4, %r2, 4;
	add.s64 	%rd5, %rd3, %rd4;
	ld.global.f32 	%f1, [%rd5];
	shl.b32 	%r17, %r1, 3;
	mov.u32 	%r18, temp;
	add.s32 	%r3, %r18, %r17;
	or.b32  	%r4, %r2, 1;
	ld.global.f32 	%f2, [%rd5+4];
	st.shared.v2.f32 	[%r3], {%f1, %f2};
	shr.s32 	%r37, %r15, 1;
	setp.lt.s32 	%p1, %r37, 1;
	mov.b32 	%r39, 1;
	@%p1 bra 	$L__BB5_5;
	mov.b32 	%r39, 1;
$L__BB5_2:
	bar.sync 	0;
	setp.ge.s32 	%p2, %r1, %r37;
	@%p2 bra 	$L__BB5_4;
	mul.lo.s32 	%r20, %r39, %r4;
	shl.b32 	%r21, %r20, 2;
	add.s32 	%r23, %r18, %r21;
	ld.shared.f32 	%f3, [%r23+-4];
	shl.b32 	%r24, %r39, 2;
	add.s32 	%r25, %r23, %r24;
	ld.shared.f32 	%f4, [%r25+-4];
	add.f32 	%f5, %f3, %f4;
	st.shared.f32 	[%r25+-4], %f5;
$L__BB5_4:
	shl.b32 	%r39, %r39, 1;
	shr.u32 	%r9, %r37, 1;
	setp.gt.u32 	%p3, %r37, 1;
	mov.u32 	%r37, %r9;
	@%p3 bra 	$L__BB5_2;
$L__BB5_5:
	setp.ne.s32 	%p4, %r1, 0;
	@%p4 bra 	$L__BB5_7;
	shl.b32 	%r26, %r15, 2;
	add.s32 	%r28, %r18, %r26;
	mov.b32 	%r29, 0;
	st.shared.u32 	[%r28+-4], %r29;
$L__BB5_7:
	setp.lt.s32 	%p5, %r15, 2;
	@%p5 bra 	$L__BB5_12;
	mov.b32 	%r40, 1;
$L__BB5_9:
	shr.u32 	%r39, %r39, 1;
	bar.sync 	0;
	setp.ge.u32 	%p6, %r1, %r40;
	@%p6 bra 	$L__BB5_11;
	mul.lo.s32 	%r31, %r39, %r4;
	shl.b32 	%r32, %r31, 2;
	add.s32 	%r34, %r18, %r32;
	ld.shared.f32 	%f6, [%r34+-4];
	shl.b32 	%r35, %r39, 2;
	add.s32 	%r36, %r34, %r35;
	ld.shared.f32 	%f7, [%r36+-4];
	st.shared.f32 	[%r34+-4], %f7;
	add.f32 	%f8, %f6, %f7;
	st.shared.f32 	[%r36+-4], %f8;
$L__BB5_11:
	shl.b32 	%r40, %r40, 1;
	setp.lt.s32 	%p7, %r40, %r15;
	@%p7 bra 	$L__BB5_9;
$L__BB5_12:
	cvta.to.global.u64 	%rd6, %rd1;
	bar.sync 	0;
	ld.shared.v2.f32 	{%f9, %f10}, [%r3];
	add.s64 	%rd8, %rd6, %rd4;
	st.global.f32 	[%rd8], %f9;
	st.global.f32 	[%rd8+4], %f10;
	ret;

}
	// .globl	_Z9naiveScanPfS_i
.visible .entry _Z9naiveScanPfS_i(
	.param .u64 .ptr .align 1 _Z9naiveScanPfS_i_param_0,
	.param .u64 .ptr .align 1 _Z9naiveScanPfS_i_param_1,
	.param .u32 _Z9naiveScanPfS_i_param_2
)
{
	.reg .pred 	%p<5>;
	.reg .b32 	%r<38>;
	.reg .b32 	%f<9>;
	.reg .b64 	%rd<9>;

	ld.param.u64 	%rd1, [_Z9naiveScanPfS_i_param_0];
	ld.param.u64 	%rd2, [_Z9naiveScanPfS_i_param_1];
	ld.param.u32 	%r7, [_Z9naiveScanPfS_i_param_2];
	mov.u32 	%r1, %tid.x;
	setp.eq.s32 	%p1, %r1, 0;
	@%p1 bra 	$L__BB6_2;
	cvta.to.global.u64 	%rd3, %rd2;
	add.s32 	%r8, %r1, -1;
	mul.wide.u32 	%rd4, %r8, 4;
	add.s64 	%rd5, %rd3, %rd4;
	ld.global.f32 	%f4, [%rd5];
	shl.b32 	%r9, %r1, 2;
	mov.u32 	%r10, temp;
	add.s32 	%r11, %r10, %r9;
	st.shared.f32 	[%r11], %f4;
	bra.uni 	$L__BB6_3;
$L__BB6_2:
	mov.b32 	%r12, 0;
	st.shared.u32 	[temp], %r12;
$L__BB6_3:
	bar.sync 	0;
	setp.lt.s32 	%p2, %r7, 2;
	mov.b32 	%r37, 0;
	@%p2 bra 	$L__BB6_9;
	mov.b32 	%r36, 0;
	mov.b32 	%r35, 1;
$L__BB6_5:
	xor.b32  	%r37, %r36, 1;
	setp.lt.u32 	%p3, %r1, %r35;
	@%p3 bra 	$L__BB6_7;
	mad.lo.s32 	%r16, %r36, %r7, %r1;
	sub.s32 	%r17, %r16, %r35;
	shl.b32 	%r18, %r17, 2;
	mov.u32 	%r19, temp;
	add.s32 	%r20, %r19, %r18;
	ld.shared.f32 	%f5, [%r20];
	shl.b32 	%r21, %r35, 2;
	add.s32 	%r22, %r20, %r21;
	ld.shared.f32 	%f6, [%r22];
	add.f32 	%f8, %f5, %f6;
	bra.uni 	$L__BB6_8;
$L__BB6_7:
	mad.lo.s32 	%r23, %r36, %r7, %r1;
	shl.b32 	%r24, %r23, 2;
	mov.u32 	%r25, temp;
	add.s32 	%r26, %r25, %r24;
	ld.shared.f32 	%f8, [%r26];
$L__BB6_8:
	mad.lo.s32 	%r27, %r37, %r7, %r1;
	shl.b32 	%r28, %r27, 2;
	mov.u32 	%r29, temp;
	add.s32 	%r30, %r29, %r28;
	st.shared.f32 	[%r30], %f8;
	bar.sync 	0;
	shl.b32 	%r35, %r35, 1;
	setp.lt.s32 	%p4, %r35, %r7;
	mov.u32 	%r36, %r37;
	@%p4 bra 	$L__BB6_5;
$L__BB6_9:
	cvta.to.global.u64 	%rd6, %rd1;
	mad.lo.s32 	%r31, %r37, %r7, %r1;
	shl.b32 	%r32, %r31, 2;
	mov.u32 	%r33, temp;
	add.s32 	%r34, %r33, %r32;
	ld.shared.f32 	%f7, [%r34];
	mul.wide.u32 	%rd7, %r1, 4;
	add.s64 	%rd8, %rd6, %rd7;
	st.global.f32 	[%rd8], %f7;
	ret;

}


// ===== COMPILED SASS (sm_100) =====

	.target	sm_100

	.elftype	@"ET_EXEC"


//--------------------- .note.nv.tkinfo           --------------------------
	.section	.note.nv.tkinfo,"",@"SHT_NOTE"
	.sectionflags	@"SHF_NOTE_NV_TKINFO"
	.tkinfo
        /*0018*/ 	.word	0x00000002
        /*0030*/ 	.string	""
        /*0030*/ 	.string	"ptxas"
        /*0030*/ 	.string	"Cuda compilation tools, release 13.0, V13.0.88"
        /*0030*/ 	.string	"Build cuda_13.0.r13.0/compiler.36424714_0"
        /*0030*/ 	.string	"-arch sm_100 -m 64 "



//--------------------- .note.nv.cuinfo           --------------------------
	.section	.note.nv.cuinfo,"",@"SHT_NOTE"
	.sectionflags	@"SHF_NOTE_NV_CUINFO"
        /*0018*/ 	.short	0x0002
        /*001a*/ 	.short	0x0064
        /*001c*/ 	.short	0x0082
	.zero		2


//--------------------- .nv.info                  --------------------------
	.section	.nv.info,"",@"SHT_CUDA_INFO"
	.align	4


	//----- nvinfo : EIATTR_REGCOUNT
	.align		4
        /*0000*/ 	.byte	0x04, 0x2f
        /*0002*/ 	.short	(.L_4 - .L_3)
	.align		4
.L_3:
        /*0004*/ 	.word	index@(_Z4simpPfS_S_i)
        /*0008*/ 	.word	0x00000020


	//----- nvinfo : EIATTR_FRAME_SIZE
	.align		4
.L_4:
        /*000c*/ 	.byte	0x04, 0x11
        /*000e*/ 	.short	(.L_6 - .L_5)
	.align		4
.L_5:
        /*0010*/ 	.word	index@(_Z4simpPfS_S_i)
        /*0014*/ 	.word	0x00000020


	//----- nvinfo : EIATTR_REGCOUNT
	.align		4
.L_6:
        /*0018*/ 	.byte	0x04, 0x2f
        /*001a*/ 	.short	(.L_8 - .L_7)
	.align		4
.L_7:
        /*001c*/ 	.word	index@(_Z5brentPfS_S_i)
        /*0020*/ 	.word	0x0000001a


	//----- nvinfo : EIATTR_FRAME_SIZE
	.align		4
.L_8:
        /*0024*/ 	.byte	0x04, 0x11
        /*0026*/ 	.short	(.L_10 - .L_9)
	.align		4
.L_9:
        /*0028*/ 	.word	index@(_Z5brentPfS_S_i)
        /*002c*/ 	.word	0x00000020


	//----- nvinfo : EIATTR_REGCOUNT
	.align		4
.L_10:
        /*0030*/ 	.byte	0x04, 0x2f
        /*0032*/ 	.short	(.L_12 - .L_11)
	.align		4
.L_11:
        /*0034*/ 	.word	index@(_Z5arbitPfS_i)
        /*0038*/ 	.word	0x0000000c


	//----- nvinfo : EIATTR_FRAME_SIZE
	.align		4
.L_12:
        /*003c*/ 	.byte	0x04, 0x11
        /*003e*/ 	.short	(.L_14 - .L_13)
	.align		4
.L_13:
        /*0040*/ 	.word	index@(_Z5arbitPfS_i)
        /*0044*/ 	.word	0x00000000


	//----- nvinfo : EIATTR_REGCOUNT
	.align		4
.L_14:
        /*0048*/ 	.byte	0x04, 0x2f
        /*004a*/ 	.short	(.L_16 - .L_15)
	.align		4
.L_15:
        /*004c*/ 	.word	index@(_Z5BKungPfS_i)
        /*0050*/ 	.word	0x00000018


	//----- nvinfo : EIATTR_FRAME_SIZE
	.align		4
.L_16:
        /*0054*/ 	.byte	0x04, 0x11
        /*0056*/ 	.short	(.L_18 - .L_17)
	.align		4
.L_17:
        /*0058*/ 	.word	index@(_Z5BKungPfS_i)
        /*005c*/ 	.word	0x00000010


	//----- nvinfo : EIATTR_REGCOUNT
	.align		4
.L_18:
        /*0060*/ 	.byte	0x04, 0x2f
        /*0062*/ 	.short	(.L_20 - .L_19)
	.align		4
.L_19:
        /*0064*/ 	.word	index@(_Z7abcScanPfS_i)
        /*0068*/ 	.word	0x0000000e


	//----- nvinfo : EIATTR_FRAME_SIZE
	.align		4
.L_20:
        /*006c*/ 	.byte	0x04, 0x11
        /*006e*/ 	.short	(.L_22 - .L_21)
	.align		4
.L_21:
        /*0070*/ 	.word	index@(_Z7abcScanPfS_i)
        /*0074*/ 	.word	0x00000000


	//----- nvinfo : EIATTR_REGCOUNT
	.align		4
.L_22:
        /*0078*/ 	.byte	0x04, 0x2f
        /*007a*/ 	.short	(.L_24 - .L_23)
	.align		4
.L_23:
        /*007c*/ 	.word	index@(_Z9sweepScanPfS_i)
        /*0080*/ 	.word	0x0000000d


	//----- nvinfo : EIATTR_FRAME_SIZE
	.align		4
.L_24:
        /*0084*/ 	.byte	0x04, 0x11
        /*0086*/ 	.short	(.L_26 - .L_25)
	.align		4
.L_25:
        /*0088*/ 	.word	index@(_Z9sweepScanPfS_i)
        /*008c*/ 	.word	0x00000000


	//----- nvinfo : EIATTR_REGCOUNT
	.align		4
.L_26:
        /*0090*/ 	.byte	0x04, 0x2f
        /*0092*/ 	.short	(.L_28 - .L_27)
	.align		4
.L_27:
        /*0094*/ 	.word	index@(_Z9naiveScanPfS_i)
        /*0098*/ 	.word	0x0000000b


	//----- nvinfo : EIATTR_FRAME_SIZE
	.align		4
.L_28:
        /*009c*/ 	.byte	0x04, 0x11
        /*009e*/ 	.short	(.L_30 - .L_29)
	.align		4
.L_29:
        /*00a0*/ 	.word	index@(_Z9naiveScanPfS_i)
        /*00a4*/ 	.word	0x00000000


	//----- nvinfo : EIATTR_MIN_STACK_SIZE
	.align		4
.L_30:
        /*00a8*/ 	.byte	0x04, 0x12
        /*00aa*/ 	.short	(.L_32 - .L_31)
	.align		4
.L_31:
        /*00ac*/ 	.word	index@(_Z9naiveScanPfS_i)
        /*00b0*/ 	.word	0x00000000


	//----- nvinfo : EIATTR_MIN_STACK_SIZE
	.align		4
.L_32:
        /*00b4*/ 	.byte	0x04, 0x12
        /*00b6*/ 	.short	(.L_34 - .L_33)
	.align		4
.L_33:
        /*00b8*/ 	.word	index@(_Z9sweepScanPfS_i)
        /*00bc*/ 	.word	0x00000000


	//----- nvinfo : EIATTR_MIN_STACK_SIZE
	.align		4
.L_34:
        /*00c0*/ 	.byte	0x04, 0x12
        /*00c2*/ 	.short	(.L_36 - .L_35)
	.align		4
.L_35:
        /*00c4*/ 	.word	index@(_Z7abcScanPfS_i)
        /*00c8*/ 	.word	0x00000000


	//----- nvinfo : EIATTR_MIN_STACK_SIZE
	.align		4
.L_36:
        /*00cc*/ 	.byte	0x04, 0x12
        /*00ce*/ 	.short	(.L_38 - .L_37)
	.align		4
.L_37:
        /*00d0*/ 	.word	index@(_Z5BKungPfS_i)
        /*00d4*/ 	.word	0x00000010


	//----- nvinfo : EIATTR_MIN_STACK_SIZE
	.align		4
.L_38:
        /*00d8*/ 	.byte	0x04, 0x12
        /*00da*/ 	.short	(.L_40 - .L_39)
	.align		4
.L_39:
        /*00dc*/ 	.word	index@(_Z5arbitPfS_i)
        /*00e0*/ 	.word	0x00000000


	//----- nvinfo : EIATTR_MIN_STACK_SIZE
	.align		4
.L_40:
        /*00e4*/ 	.byte	0x04, 0x12
        /*00e6*/ 	.short	(.L_42 - .L_41)
	.align		4
.L_41:
        /*00e8*/ 	.word	index@(_Z5brentPfS_S_i)
        /*00ec*/ 	.word	0x00000020


	//----- nvinfo : EIATTR_MIN_STACK_SIZE
	.align		4
.L_42:
        /*00f0*/ 	.byte	0x04, 0x12
        /*00f2*/ 	.short	(.L_44 - .L_43)
	.align		4
.L_43:
        /*00f4*/ 	.word	index@(_Z4simpPfS_S_i)
        /*00f8*/ 	.word	0x00000020
.L_44:


//--------------------- .nv.compat                --------------------------
	.section	.nv.compat,"",@"SHT_CUDA_COMPAT_INFO"
	.align	4
        /*0000*/ 	.byte	0x02, 0x09, 0x00, 0x00, 0x02, 0x02, 0x01, 0x00, 0x02, 0x05, 0x05, 0x00, 0x03, 0x07, 0x01, 0x01
        /*0010*/ 	.byte	0x02, 0x03, 0x00, 0x00, 0x02, 0x06, 0x01, 0x00, 0x04, 0x0b, 0x08, 0x00, 0x09, 0x00, 0x00, 0x00
        /*0020*/ 	.byte	0x00, 0x00, 0x00, 0x00


//--------------------- .nv.info._Z9naiveScanPfS_i --------------------------
	.section	.nv.info._Z9naiveScanPfS_i,"",@"SHT_CUDA_INFO"
	.sectionflags	@""
	.align	4


	//----- nvinfo : EIATTR_CUDA_API_VERSION
	.align		4
        /*0000*/ 	.byte	0x04, 0x37
        /*0002*/ 	.short	(.L_46 - .L_45)
.L_45:
        /*0004*/ 	.word	0x00000082


	//----- nvinfo : EIATTR_KPARAM_INFO
	.align		4
.L_46:
        /*0008*/ 	.byte	0x04, 0x17
        /*000a*/ 	.short	(.L_48 - .L_47)
.L_47:
        /*000c*/ 	.word	0x00000000
        /*0010*/ 	.short	0x0002
        /*0012*/ 	.short	0x0010
        /*0014*/ 	.byte	0x00, 0xf0, 0x11, 0x00


	//----- nvinfo : EIATTR_KPARAM_INFO
	.align		4
.L_48:
        /*0018*/ 	.byte	0x04, 0x17
        /*001a*/ 	.short	(.L_50 - .L_49)
.L_49:
        /*001c*/ 	.word	0x00000000
        /*0020*/ 	.short	0x0001
        /*0022*/ 	.short	0x0008
        /*0024*/ 	.byte	0x00, 0xf5, 0x21, 0x00


	//----- nvinfo : EIATTR_KPARAM_INFO
	.align		4
.L_50:
        /*0028*/ 	.byte	0x04, 0x17
        /*002a*/ 	.short	(.L_52 - .L_51)
.L_51:
        /*002c*/ 	.word	0x00000000
        /*0030*/ 	.short	0x0000
        /*0032*/ 	.short	0x0000
        /*0034*/ 	.byte	0x00, 0xf5, 0x21, 0x00


	//----- nvinfo : EIATTR_SPARSE_MMA_MASK
	.align		4
.L_52:
        /*0038*/ 	.byte	0x03, 0x50
        /*003a*/ 	.short	0x0000


	//----- nvinfo : EIATTR_MAXREG_COUNT
	.align		4
        /*003c*/ 	.byte	0x03, 0x1b
        /*003e*/ 	.short	0x00ff


	//----- nvinfo : EIATTR_NUM_BARRIERS
	.align		4
        /*0040*/ 	.byte	0x02, 0x4c
        /*0042*/ 	.byte	0x01
	.zero		1


	//----- nvinfo : EIATTR_MERCURY_ISA_VERSION
	.align		4
        /*0044*/ 	.byte	0x03, 0x5f
        /*0046*/ 	.short	0x0101


	//----- nvinfo : EIATTR_VRC_CTA_INIT_COUNT
	.align		4
        /*0048*/ 	.byte	0x02, 0x4a
	.zero		1
	.zero		1


	//----- nvinfo : EIATTR_EXIT_INSTR_OFFSETS
	.align		4
        /*004c*/ 	.byte	0x04, 0x1c
        /*004e*/ 	.short	(.L_54 - .L_53)


	//   ....[0]....
.L_53:
        /*0050*/ 	.word	0x00000430


	//----- nvinfo : EIATTR_CRS_STACK_SIZE
	.align		4
.L_54:
        /*0054*/ 	.byte	0x04, 0x1e
        /*0056*/ 	.short	(.L_56 - .L_55)
.L_55:
        /*0058*/ 	.word	0x00000000


	//----- nvinfo : EIATTR_CBANK_PARAM_SIZE
	.align		4
.L_56:
        /*005c*/ 	.byte	0x03, 0x19
        /*005e*/ 	.short	0x0014


	//----- nvinfo : EIATTR_PARAM_CBANK
	.align		4
        /*0060*/ 	.byte	0x04, 0x0a
        /*0062*/ 	.short	(.L_58 - .L_57)
	.align		4
.L_57:
        /*0064*/ 	.word	index@(.nv.constant0._Z9naiveScanPfS_i)
        /*0068*/ 	.short	0x0380
        /*006a*/ 	.short	0x0014


	//----- nvinfo : EIATTR_SW_WAR
	.align		4
.L_58:
        /*006c*/ 	.byte	0x04, 0x36
        /*006e*/ 	.short	(.L_60 - .L_59)
.L_59:
        /*0070*/ 	.word	0x00000008
.L_60:


//--------------------- .nv.info._Z9sweepScanPfS_i --------------------------
	.section	.nv.info._Z9sweepScanPfS_i,"",@"SHT_CUDA_INFO"
	.sectionflags	@""
	.align	4


	//----- nvinfo : EIATTR_CUDA_API_VERSION
	.align		4
        /*0000*/ 	.byte	0x04, 0x37
        /*0002*/ 	.short	(.L_62 - .L_61)
.L_61:
        /*0004*/ 	.word	0x00000082


	//----- nvinfo : EIATTR_KPARAM_INFO
	.align		4
.L_62:
        /*0008*/ 	.byte	0x04, 0x17
        /*000a*/ 	.short	(.L_64 - .L_63)
.L_63:
        /*000c*/ 	.word	0x00000000
        /*0010*/ 	.short	0x0002
        /*0012*/ 	.short	0x0010
        /*0014*/ 	.byte	0x00, 0xf0, 0x11, 0x00


	//----- nvinfo : EIATTR_KPARAM_INFO
	.align		4
.L_64:
        /*0018*/ 	.byte	0x04, 0x17
        /*001a*/ 	.short	(.L_66 - .L_65)
.L_65:
        /*001c*/ 	.word	0x00000000
        /*0020*/ 	.short	0x0001
        /*0022*/ 	.short	0x0008
        /*0024*/ 	.byte	0x00, 0xf5, 0x21, 0x00


	//----- nvinfo : EIATTR_KPARAM_INFO
	.align		4
.L_66:
        /*0028*/ 	.byte	0x04, 0x17
        /*002a*/ 	.short	(.L_68 - .L_67)
.L_67:
        /*002c*/ 	.word	0x00000000
        /*0030*/ 	.short	0x0000
        /*0032*/ 	.short	0x0000
        /*0034*/ 	.byte	0x00, 0xf5, 0x21, 0x00


	//----- nvinfo : EIATTR_SPARSE_MMA_MASK
	.align		4
.L_68:
        /*0038*/ 	.byte	0x03, 0x50
        /*003a*/ 	.short	0x0000


	//----- nvinfo : EIATTR_MAXREG_COUNT
	.align		4
        /*003c*/ 	.byte	0x03, 0x1b
        /*003e*/ 	.short	0x00ff


	//----- nvinfo : EIATTR_NUM_BARRIERS
	.align		4
        /*0040*/ 	.byte	0x02, 0x4c
        /*0042*/ 	.byte	0x01
	.zero		1


	//----- nvinfo : EIATTR_MERCURY_ISA_VERSION
	.align		4
        /*0044*/ 	.byte	0x03, 0x5f
        /*0046*/ 	.short	0x0101


	//----- nvinfo : EIATTR_VRC_CTA_INIT_COUNT
	.align		4
        /*0048*/ 	.byte	0x02, 0x4a
	.zero		1
	.zero		1


	//----- nvinfo : EIATTR_EXIT_INSTR_OFFSETS
	.align		4
        /*004c*/ 	.byte	0x04, 0x1c
        /*004e*/ 	.short	(.L_70 - .L_69)


	//   ....[0]....
.L_69:
        /*0050*/ 	.word	0x000003e0


	//----- nvinfo : EIATTR_CBANK_PARAM_SIZE
	.align		4
.L_70:
        /*0054*/ 	.byte	0x03, 0x19
        /*0056*/ 	.short	0x0014


	//----- nvinfo : EIATTR_PARAM_CBANK
	.align		4
        /*0058*/ 	.byte	0x04, 0x0a
        /*005a*/ 	.short	(.L_72 - .L_71)
	.align		4
.L_71:
        /*005c*/ 	.word	index@(.nv.constant0._Z9sweepScanPfS_i)
        /*0060*/ 	.short	0x0380
        /*0062*/ 	.short	0x0014


	//----- nvinfo : EIATTR_SW_WAR
	.align		4
.L_72:
        /*0064*/ 	.byte	0x04, 0x36
        /*0066*/ 	.short	(.L_74 - .L_73)
.L_73:
        /*0068*/ 	.word	0x00000008
.L_74:


//--------------------- .nv.info._Z7abcScanPfS_i  --------------------------
	.section	.nv.info._Z7abcScanPfS_i,"",@"SHT_CUDA_INFO"
	.sectionflags	@""
	.align	4


	//----- nvinfo : EIATTR_CUDA_API_VERSION
	.align		4
        /*0000*/ 	.byte	0x04, 0x37
        /*0002*/ 	.short	(.L_76 - .L_75)
.L_75:
        /*0004*/ 	.word	0x00000082


	//----- nvinfo : EIATTR_KPARAM_INFO
	.align		4
.L_76:
        /*0008*/ 	.byte	0x04, 0x17
        /*000a*/ 	.short	(.L_78 - .L_77)
.L_77:
        /*000c*/ 	.word	0x00000000
        /*0010*/ 	.short	0x0002
        /*0012*/ 	.short	0x0010
        /*0014*/ 	.byte	0x00, 0xf0, 0x11, 0x00


	//----- nvinfo : EIATTR_KPARAM_INFO
	.align		4
.L_78:
        /*0018*/ 	.byte	0x04, 0x17
        /*001a*/ 	.short	(.L_80 - .L_79)
.L_79:
        /*001c*/ 	.word	0x00000000
        /*0020*/ 	.short	0x0001
        /*0022*/ 	.short	0x0008
        /*0024*/ 	.byte	0x00, 0xf5, 0x21, 0x00


	//----- nvinfo : EIATTR_KPARAM_INFO
	.align		4
.L_80:
        /*0028*/ 	.byte	0x04, 0x17
        /*002a*/ 	.short	(.L_82 - .L_81)
.L_81:
        /*002c*/ 	.word	0x00000000
        /*0030*/ 	.short	0x0000
        /*0032*/ 	.short	0x0000
        /*0034*/ 	.byte	0x00, 0xf5, 0x21, 0x00


	//----- nvinfo : EIATTR_SPARSE_MMA_MASK
	.align		4
.L_82:
        /*0038*/ 	.byte	0x03, 0x50
        /*003a*/ 	.short	0x0000


	//----- nvinfo : EIATTR_MAXREG_COUNT
	.align		4
        /*003c*/ 	.byte	0x03, 0x1b
        /*003e*/ 	.short	0x00ff


	//----- nvinfo : EIATTR_NUM_BARRIERS
	.align		4
        /*0040*/ 	.byte	0x02, 0x4c
        /*0042*/ 	.byte	0x01
	.zero		1


	//----- nvinfo : EIATTR_MERCURY_ISA_VERSION
	.align		4
        /*0044*/ 	.byte	0x03, 0x5f
        /*0046*/ 	.short	0x0101


	//----- nvinfo : EIATTR_VRC_CTA_INIT_COUNT
	.align		4
        /*0048*/ 	.byte	0x02, 0x4a
	.zero		1
	.zero		1


	//----- nvinfo : EIATTR_EXIT_INSTR_OFFSETS
	.align		4
        /*004c*/ 	.byte	0x04, 0x1c
        /*004e*/ 	.short	(.L_84 - .L_83)


	//   ....[0]....
.L_83:
        /*0050*/ 	.word	0x000005a0


	//----- nvinfo : EIATTR_CRS_STACK_SIZE
	.align		4
.L_84:
        /*0054*/ 	.byte	0x04, 0x1e
        /*0056*/ 	.short	(.L_86 - .L_85)
.L_85:
        /*0058*/ 	.word	0x00000000


	//----- nvinfo : EIATTR_CBANK_PARAM_SIZE
	.align		4
.L_86:
        /*005c*/ 	.byte	0x03, 0x19
        /*005e*/ 	.short	0x0014


	//----- nvinfo : EIATTR_PARAM_CBANK
	.align		4
        /*0060*/ 	.byte	0x04, 0x0a
        /*0062*/ 	.short	(.L_88 - .L_87)
	.align		4
.L_87:
        /*0064*/ 	.word	index@(.nv.constant0._Z7abcScanPfS_i)
        /*0068*/ 	.short	0x0380
        /*006a*/ 	.short	0x0014


	//----- nvinfo : EIATTR_SW_WAR
	.align		4
.L_88:
        /*006c*/ 	.byte	0x04, 0x36
        /*006e*/ 	.short	(.L_90 - .L_89)
.L_89:
        /*0070*/ 	.word	0x00000008
.L_90:


//--------------------- .nv.info._Z5BKungPfS_i    --------------------------
	.section	.nv.info._Z5BKungPfS_i,"",@"SHT_CUDA_INFO"
	.sectionflags	@""
	.align	4


	//----- nvinfo : EIATTR_CUDA_API_VERSION
	.align		4
        /*0000*/ 	.byte	0x04, 0x37
        /*0002*/ 	.short	(.L_92 - .L_91)
.L_91:
        /*0004*/ 	.word	0x00000082


	//----- nvinfo : EIATTR_KPARAM_INFO
	.align		4
.L_92:
        /*0008*/ 	.byte	0x04, 0x17
        /*000a*/ 	.short	(.L_94 - .L_93)
.L_93:
        /*000c*/ 	.word	0x00000000
        /*0010*/ 	.short	0x0002
        /*0012*/ 	.short	0x0010
        /*0014*/ 	.byte	0x00, 0xf0, 0x11, 0x00


	//----- nvinfo : EIATTR_KPARAM_INFO
	.align		4
.L_94:
        /*0018*/ 	.byte	0x04, 0x17
        /*001a*/ 	.short	(.L_96 - .L_95)
.L_95:
        /*001c*/ 	.word	0x00000000
        /*0020*/ 	.short	0x0001
        /*0022*/ 	.short	0x0008
        /*0024*/ 	.byte	0x00, 0xf5, 0x21, 0x00


	//----- nvinfo : EIATTR_KPARAM_INFO
	.align		4
.L_96:
        /*0028*/ 	.byte	0x04, 0x17
        /*002a*/ 	.short	(.L_98 - .L_97)
.L_97:
        /*002c*/ 	.word	0x00000000
        /*0030*/ 	.short	0x0000
        /*0032*/ 	.short	0x0000
        /*0034*/ 	.byte	0x00, 0xf5, 0x21, 0x00


	//----- nvinfo : EIATTR_SPARSE_MMA_MASK
	.align		4
.L_98:
        /*0038*/ 	.byte	0x03, 0x50
        /*003a*/ 	.short	0x0000


	//----- nvinfo : EIATTR_MAXREG_COUNT
	.align		4
        /*003c*/ 	.byte	0x03, 0x1b
        /*003e*/ 	.short	0x00ff


	//----- nvinfo : EIATTR_NUM_BARRIERS
	.align		4
        /*0040*/ 	.byte	0x02, 0x4c
        /*0042*/ 	.byte	0x01
	.zero		1


	//----- nvinfo : EIATTR_EXTERNS
	.align		4
        /*0044*/ 	.byte	0x04, 0x0f
        /*0046*/ 	.short	(.L_100 - .L_99)


	//   ....[0]....
	.align		4
.L_99:
        /*0048*/ 	.word	index@(vprintf)


	//----- nvinfo : EIATTR_MERCURY_ISA_VERSION
	.align		4
.L_100:
        /*004c*/ 	.byte	0x03, 0x5f
        /*004e*/ 	.short	0x0101


	//----- nvinfo : EIATTR_VRC_CTA_INIT_COUNT
	.align		4
        /*0050*/ 	.byte	0x02, 0x4a
	.zero		1
	.zero		1


	//----- nvinfo : EIATTR_SYSCALL_OFFSETS
	.align		4
        /*0054*/ 	.byte	0x04, 0x46
        /*0056*/ 	.short	(.L_102 - .L_101)


	//   ....[0]....
.L_101:
        /*0058*/ 	.word	0x000005c0


	//   ....[1]....
        /*005c*/ 	.word	0x000006a0


	//----- nvinfo : EIATTR_EXIT_INSTR_OFFSETS
	.align		4
.L_102:
        /*0060*/ 	.byte	0x04, 0x1c
        /*0062*/ 	.short	(.L_104 - .L_103)


	//   ....[0]....
.L_103:
        /*0064*/ 	.word	0x000004e0


	//   ....[1]....
        /*0068*/ 	.word	0x000006b0


	//----- nvinfo : EIATTR_CRS_STACK_SIZE
	.align		4
.L_104:
        /*006c*/ 	.byte	0x04, 0x1e
        /*006e*/ 	.short	(.L_106 - .L_105)
.L_105:
        /*0070*/ 	.word	0x00000000


	//----- nvinfo : EIATTR_CBANK_PARAM_SIZE
	.align		4
.L_106:
        /*0074*/ 	.byte	0x03, 0x19
        /*0076*/ 	.short	0x0014


	//----- nvinfo : EIATTR_PARAM_CBANK
	.align		4
        /*0078*/ 	.byte	0x04, 0x0a
        /*007a*/ 	.short	(.L_108 - .L_107)
	.align		4
.L_107:
        /*007c*/ 	.word	index@(.nv.constant0._Z5BKungPfS_i)
        /*0080*/ 	.short	0x0380
        /*0082*/ 	.short	0x0014


	//----- nvinfo : EIATTR_SW_WAR
	.align		4
.L_108:
        /*0084*/ 	.byte	0x04, 0x36
        /*0086*/ 	.short	(.L_110 - .L_109)
.L_109:
        /*0088*/ 	.word	0x00000008
.L_110:


//--------------------- .nv.info._Z5arbitPfS_i    --------------------------
	.section	.nv.info._Z5arbitPfS_i,"",@"SHT_CUDA_INFO"
	.sectionflags	@""
	.align	4


	//----- nvinfo : EIATTR_CUDA_API_VERSION
	.align		4
        /*0000*/ 	.byte	0x04, 0x37
        /*0002*/ 	.short	(.L_112 - .L_111)
.L_111:
        /*0004*/ 	.word	0x00000082


	//----- nvinfo : EIATTR_KPARAM_INFO
	.align		4
.L_112:
        /*0008*/ 	.byte	0x04, 0x17
        /*000a*/ 	.short	(.L_114 - .L_113)
.L_113:
        /*000c*/ 	.word	0x00000000
        /*0010*/ 	.short	0x0002
        /*0012*/ 	.short	0x0010
        /*0014*/ 	.byte	0x00, 0xf0, 0x11, 0x00


	//----- nvinfo : EIATTR_KPARAM_INFO
	.align		4
.L_114:
        /*0018*/ 	.byte	0x04, 0x17
        /*001a*/ 	.short	(.L_116 - .L_115)
.L_115:
        /*001c*/ 	.word	0x00000000
        /*0020*/ 	.short	0x0001
        /*0022*/ 	.short	0x0008
        /*0024*/ 	.byte	0x00, 0xf5, 0x21, 0x00


	//----- nvinfo : EIATTR_KPARAM_INFO
	.align		4
.L_116:
        /*0028*/ 	.byte	0x04, 0x17
        /*002a*/ 	.short	(.L_118 - .L_117)
.L_117:
        /*002c*/ 	.word	0x00000000
        /*0030*/ 	.short	0x0000
        /*0032*/ 	.short	0x0000
        /*0034*/ 	.byte	0x00, 0xf5, 0x21, 0x00


	//----- nvinfo : EIATTR_SPARSE_MMA_MASK
	.align		4
.L_118:
        /*0038*/ 	.byte	0x03, 0x50
        /*003a*/ 	.short	0x0000


	//----- nvinfo : EIATTR_MAXREG_COUNT
	.align		4
        /*003c*/ 	.byte	0x03, 0x1b
        /*003e*/ 	.short	0x00ff


	//----- nvinfo : EIATTR_NUM_BARRIERS
	.align		4
        /*0040*/ 	.byte	0x02, 0x4c
        /*0042*/ 	.byte	0x01
	.zero		1


	//----- nvinfo : EIATTR_MERCURY_ISA_VERSION
	.align		4
        /*0044*/ 	.byte	0x03, 0x5f
        /*0046*/ 	.short	0x0101


	//----- nvinfo : EIATTR_VRC_CTA_INIT_COUNT
	.align		4
        /*0048*/ 	.byte	0x02, 0x4a
	.zero		1
	.zero		1


	//----- nvinfo : EIATTR_EXIT_INSTR_OFFSETS
	.align		4
        /*004c*/ 	.byte	0x04, 0x1c
        /*004e*/ 	.short	(.L_120 - .L_119)


	//   ....[0]....
.L_119:
        /*0050*/ 	.word	0x00000100


	//----- nvinfo : EIATTR_CBANK_PARAM_SIZE
	.align		4
.L_120:
        /*0054*/ 	.byte	0x03, 0x19
        /*0056*/ 	.short	0x0014


	//----- nvinfo : EIATTR_PARAM_CBANK
	.align		4
        /*0058*/ 	.byte	0x04, 0x0a
        /*005a*/ 	.short	(.L_122 - .L_121)
	.align		4
.L_121:
        /*005c*/ 	.word	index@(.nv.constant0._Z5arbitPfS_i)
        /*0060*/ 	.short	0x0380
        /*0062*/ 	.short	0x0014


	//----- nvinfo : EIATTR_SW_WAR
	.align		4
.L_122:
        /*0064*/ 	.byte	0x04, 0x36
        /*0066*/ 	.short	(.L_124 - .L_123)
.L_123:
        /*0068*/ 	.word	0x00000008
.L_124:


//--------------------- .nv.info._Z5brentPfS_S_i  --------------------------
	.section	.nv.info._Z5brentPfS_S_i,"",@"SHT_CUDA_INFO"
	.sectionflags	@""
	.align	4


	//----- nvinfo : EIATTR_CUDA_API_VERSION
	.align		4
        /*0000*/ 	.byte	0x04, 0x37
        /*0002*/ 	.short	(.L_126 - .L_125)
.L_125:
        /*0004*/ 	.word	0x00000082


	//----- nvinfo : EIATTR_KPARAM_INFO
	.align		4
.L_126:
        /*0008*/ 	.byte	0x04, 0x17
        /*000a*/ 	.short	(.L_128 - .L_127)
.L_127:
        /*000c*/ 	.word	0x00000000
        /*0010*/ 	.short	0x0003
        /*0012*/ 	.short	0x0018
        /*0014*/ 	.byte	0x00, 0xf0, 0x11, 0x00


	//----- nvinfo : EIATTR_KPARAM_INFO
	.align		4
.L_128:
        /*0018*/ 	.byte	0x04, 0x17
        /*001a*/ 	.short	(.L_130 - .L_129)
.L_129:
        /*001c*/ 	.word	0x00000000
        /*0020*/ 	.short	0x0002
        /*0022*/ 	.short	0x0010
        /*0024*/ 	.byte	0x00, 0xf5, 0x21, 0x00


	//----- nvinfo : EIATTR_KPARAM_INFO
	.align		4
.L_130:
        /*0028*/ 	.byte	0x04, 0x17
        /*002a*/ 	.short	(.L_132 - .L_131)
.L_131:
        /*002c*/ 	.word	0x00000000
        /*0030*/ 	.short	0x0001
        /*0032*/ 	.short	0x0008
        /*0034*/ 	.byte	0x00, 0xf5, 0x21, 0x00


	//----- nvinfo : EIATTR_KPARAM_INFO
	.align		4
.L_132:
        /*0038*/ 	.byte	0x04, 0x17
        /*003a*/ 	.short	(.L_134 - .L_133)
.L_133:
        /*003c*/ 	.word	0x00000000
        /*0040*/ 	.short	0x0000
        /*0042*/ 	.short	0x0000
        /*0044*/ 	.byte	0x00, 0xf5, 0x21, 0x00


	//----- nvinfo : EIATTR_SPARSE_MMA_MASK
	.align		4
.L_134:
        /*0048*/ 	.byte	0x03, 0x50
        /*004a*/ 	.short	0x0000


	//----- nvinfo : EIATTR_MAXREG_COUNT
	.align		4
        /*004c*/ 	.byte	0x03, 0x1b
        /*004e*/ 	.short	0x00ff


	//----- nvinfo : EIATTR_NUM_BARRIERS
	.align		4
        /*0050*/ 	.byte	0x02, 0x4c
        /*0052*/ 	.byte	0x01
	.zero		1


	//----- nvinfo : EIATTR_EXTERNS
	.align		4
        /*0054*/ 	.byte	0x04, 0x0f
        /*0056*/ 	.short	(.L_136 - .L_135)


	//   ....[0]....
	.align		4
.L_135:
        /*0058*/ 	.word	index@(vprintf)


	//----- nvinfo : EIATTR_MERCURY_ISA_VERSION
	.align		4
.L_136:
        /*005c*/ 	.byte	0x03, 0x5f
        /*005e*/ 	.short	0x0101


	//----- nvinfo : EIATTR_VRC_CTA_INIT_COUNT
	.align		4
        /*0060*/ 	.byte	0x02, 0x4a
	.zero		1
	.zero		1


	//----- nvinfo : EIATTR_SYSCALL_OFFSETS
	.align		4
        /*0064*/ 	.byte	0x04, 0x46
        /*0066*/ 	.short	(.L_138 - .L_137)


	//   ....[0]....
.L_137:
        /*0068*/ 	.word	0x000004c0


	//----- nvinfo : EIATTR_EXIT_INSTR_OFFSETS
	.align		4
.L_138:
        /*006c*/ 	.byte	0x04, 0x1c
        /*006e*/ 	.short	(.L_140 - .L_139)


	//   ....[0]....
.L_139:
        /*0070*/ 	.word	0x000006b0


	//   ....[1]....
        /*0074*/ 	.word	0x00000710


	//----- nvinfo : EIATTR_CRS_STACK_SIZE
	.align		4
.L_140:
        /*0078*/ 	.byte	0x04, 0x1e
        /*007a*/ 	.short	(.L_142 - .L_141)
.L_141:
        /*007c*/ 	.word	0x00000000


	//----- nvinfo : EIATTR_CBANK_PARAM_SIZE
	.align		4
.L_142:
        /*0080*/ 	.byte	0x03, 0x19
        /*0082*/ 	.short	0x001c


	//----- nvinfo : EIATTR_PARAM_CBANK
	.align		4
        /*0084*/ 	.byte	0x04, 0x0a
        /*0086*/ 	.short	(.L_144 - .L_143)
	.align		4
.L_143:
        /*0088*/ 	.word	index@(.nv.constant0._Z5brentPfS_S_i)
        /*008c*/ 	.short	0x0380
        /*008e*/ 	.short	0x001c


	//----- nvinfo : EIATTR_SW_WAR
	.align		4
.L_144:
        /*0090*/ 	.byte	0x04, 0x36
        /*0092*/ 	.short	(.L_146 - .L_145)
.L_145:
        /*0094*/ 	.word	0x00000008
.L_146:


//--------------------- .nv.info._Z4simpPfS_S_i   --------------------------
	.section	.nv.info._Z4simpPfS_S_i,"",@"SHT_CUDA_INFO"
	.sectionflags	@""
	.align	4


	//----- nvinfo : EIATTR_CUDA_API_VERSION
	.align		4
        /*0000*/ 	.byte	0x04, 0x37
        /*0002*/ 	.short	(.L_148 - .L_147)
.L_147:
        /*0004*/ 	.word	0x00000082


	//----- nvinfo : EIATTR_KPARAM_INFO
	.align		4
.L_148:
        /*0008*/ 	.byte	0x04, 0x17
        /*000a*/ 	.short	(.L_150 - .L_149)
.L_149:
        /*000c*/ 	.word	0x00000000
        /*0010*/ 	.short	0x0003
        /*0012*/ 	.short	0x0018
        /*0014*/ 	.byte	0x00, 0xf0, 0x11, 0x00


	//----- nvinfo : EIATTR_KPARAM_INFO
	.align		4
.L_150:
        /*0018*/ 	.byte	0x04, 0x17
        /*001a*/ 	.short	(.L_152 - .L_151)
.L_151:
        /*001c*/ 	.word	0x00000000
        /*0020*/ 	.short	0x0002
        /*0022*/ 	.short	0x0010
        /*0024*/ 	.byte	0x00, 0xf5, 0x21, 0x00


	//----- nvinfo : EIATTR_KPARAM_INFO
	.align		4
.L_152:
        /*0028*/ 	.byte	0x04, 0x17
        /*002a*/ 	.short	(.L_154 - .L_153)
.L_153:
        /*002c*/ 	.word	0x00000000
        /*0030*/ 	.short	0x0001
        /*0032*/ 	.short	0x0008
        /*0034*/ 	.byte	0x00, 0xf5, 0x21, 0x00


	//----- nvinfo : EIATTR_KPARAM_INFO
	.align		4
.L_154:
        /*0038*/ 	.byte	0x04, 0x17
        /*003a*/ 	.short	(.L_156 - .L_155)
.L_155:
        /*003c*/ 	.word	0x00000000
        /*0040*/ 	.short	0x0000
        /*0042*/ 	.short	0x0000
        /*0044*/ 	.byte	0x00, 0xf5, 0x21, 0x00


	//----- nvinfo : EIATTR_SPARSE_MMA_MASK
	.align		4
.L_156:
        /*0048*/ 	.byte	0x03, 0x50
        /*004a*/ 	.short	0x0000


	//----- nvinfo : EIATTR_MAXREG_COUNT
	.align		4
        /*004c*/ 	.byte	0x03, 0x1b
        /*004e*/ 	.short	0x00ff


	//----- nvinfo : EIATTR_NUM_BARRIERS
	.align		4
        /*0050*/ 	.byte	0x02, 0x4c
        /*0052*/ 	.byte	0x01
	.zero		1


	//----- nvinfo : EIATTR_EXTERNS
	.align		4
        /*0054*/ 	.byte	0x04, 0x0f
        /*0056*/ 	.short	(.L_158 - .L_157)


	//   ....[0]....
	.align		4
.L_157:
        /*0058*/ 	.word	index@(vprintf)


	//----- nvinfo : EIATTR_MERCURY_ISA_VERSION
	.align		4
.L_158:
        /*005c*/ 	.byte	0x03, 0x5f
        /*005e*/ 	.short	0x0101


	//----- nvinfo : EIATTR_VRC_CTA_INIT_COUNT
	.align		4
        /*0060*/ 	.byte	0x02, 0x4a
	.zero		1
	.zero		1


	//----- nvinfo : EIATTR_SYSCALL_OFFSETS
	.align		4
        /*0064*/ 	.byte	0x04, 0x46
        /*0066*/ 	.short	(.L_160 - .L_159)


	//   ....[0]....
.L_159:
        /*0068*/ 	.word	0x000003e0


	//   ....[1]....
        /*006c*/ 	.word	0x00000660


	//----- nvinfo : EIATTR_EXIT_INSTR_OFFSETS
	.align		4
.L_160:
        /*0070*/ 	.byte	0x04, 0x1c
        /*0072*/ 	.short	(.L_162 - .L_161)


	//   ....[0]....
.L_161:
        /*0074*/ 	.word	0x00000940


	//----- nvinfo : EIATTR_CRS_STACK_SIZE
	.align		4
.L_162:
        /*0078*/ 	.byte	0x04, 0x1e
        /*007a*/ 	.short	(.L_164 - .L_163)
.L_163:
        /*007c*/ 	.word	0x00000000


	//----- nvinfo : EIATTR_CBANK_PARAM_SIZE
	.align		4
.L_164:
        /*0080*/ 	.byte	0x03, 0x19
        /*0082*/ 	.short	0x001c


	//----- nvinfo : EIATTR_PARAM_CBANK
	.align		4
        /*0084*/ 	.byte	0x04, 0x0a
        /*0086*/ 	.short	(.L_166 - .L_165)
	.align		4
.L_165:
        /*0088*/ 	.word	index@(.nv.constant0._Z4simpPfS_S_i)
        /*008c*/ 	.short	0x0380
        /*008e*/ 	.short	0x001c


	//----- nvinfo : EIATTR_SW_WAR
	.align		4
.L_166:
        /*0090*/ 	.byte	0x04, 0x36
        /*0092*/ 	.short	(.L_168 - .L_167)
.L_167:
        /*0094*/ 	.word	0x00000008
.L_168:


//--------------------- .nv.callgraph             --------------------------
	.section	.nv.callgraph,"",@"SHT_CUDA_CALLGRAPH"
	.align	4
	.sectionentsize	8
	.align		4
        /*0000*/ 	.word	0x00000000
	.align		4
        /*0004*/ 	.word	0xffffffff
	.align		4
        /*0008*/ 	.word	index@(_Z5BKungPfS_i)
	.align		4
        /*000c*/ 	.word	index@(vprintf)
	.align		4
        /*0010*/ 	.word	index@(_Z5brentPfS_S_i)
	.align		4
        /*0014*/ 	.word	index@(vprintf)
	.align		4
        /*0018*/ 	.word	index@(_Z4simpPfS_S_i)
	.align		4
        /*001c*/ 	.word	index@(vprintf)
	.align		4
        /*0020*/ 	.word	0x00000000
	.align		4
        /*0024*/ 	.word	0xfffffffe
	.align		4
        /*0028*/ 	.word	0x00000000
	.align		4
        /*002c*/ 	.word	0xfffffffd
	.align		4
        /*0030*/ 	.word	0x00000000
	.align		4
        /*0034*/ 	.word	0xfffffffc


//--------------------- .nv.constant4             --------------------------
	.section	.nv.constant4,"a",@progbits
	.align	8
	.align		8
.nv.constant4:
        /*0000*/ 	.dword	$str
	.align		8
        /*0008*/ 	.dword	$str$1
	.align		8
        /*0010*/ 	.dword	$str$2
	.align		8
        /*0018*/ 	.dword	vprintf


//--------------------- .text._Z9naiveScanPfS_i   --------------------------
	.section	.text._Z9naiveScanPfS_i,"ax",@progbits
	.align	128
        .global         _Z9naiveScanPfS_i
        .type           _Z9naiveScanPfS_i,@function
        .size           _Z9naiveScanPfS_i,(.L_x_46 - _Z9naiveScanPfS_i)
        .other          _Z9naiveScanPfS_i,@"STO_CUDA_ENTRY STV_DEFAULT"
_Z9naiveScanPfS_i:
.text._Z9naiveScanPfS_i:
[----:B------:R-:W-:Y:S01]  /*0000*/  LDC R1, c[0x0][0x37c] ;  /* 0x0000df00ff017b82 */ /* 0x000fe20000000800 */
[----:B------:R-:W0:Y:S01]  /*0010*/  S2R R7, SR_TID.X ;  /* 0x0000000000077919 */ /* 0x000e220000002100 */
[----:B------:R-:W1:Y:S01]  /*0020*/  LDCU.64 UR6, c[0x0][0x358] ;  /* 0x00006b00ff0677ac */ /* 0x000e620008000a00 */
[----:B0-----:R-:W-:-:S13]  /*0030*/  ISETP.NE.AND P0, PT, R7, RZ, PT ;  /* 0x000000ff0700720c */ /* 0x001fda0003f05270 */
[----:B------:R-:W0:Y:S01]  /*0040*/  @P0 LDC.64 R2, c[0x0][0x388] ;  /* 0x0000e200ff020b82 */ /* 0x000e220000000a00 */
[----:B------:R-:W-:-:S05]  /*0050*/  @P0 IADD3 R5, PT, PT, R7, -0x1, RZ ;  /* 0xffffffff07050810 */ /* 0x000fca0007ffe0ff */
[----:B0-----:R-:W-:-:S06]  /*0060*/  @P0 IMAD.WIDE.U32 R2, R5, 0x4, R2 ;  /* 0x0000000405020825 */ /* 0x001fcc00078e0002 */
[----:B-1----:R0:W2:Y:S01]  /*0070*/  @P0 LDG.E R2, desc[UR6][R2.64] ;  /* 0x0000000602020981 */ /* 0x0020a2000c1e1900 */
[----:B------:R-:W1:Y:S01]  /*0080*/  S2UR UR5, SR_CgaCtaId ;  /* 0x00000000000579c3 */ /* 0x000e620000008800 */
[----:B------:R-:W-:Y:S01]  /*0090*/  UMOV UR4, 0x400 ;  /* 0x0000040000047882 */ /* 0x000fe20000000000 */
[----:B0-----:R-:W-:Y:S01]  /*00a0*/  IMAD.MOV.U32 R3, RZ, RZ, RZ ;  /* 0x000000ffff037224 */ /* 0x001fe200078e00ff */
[----:B-1----:R-:W-:Y:S01]  /*00b0*/  ULEA UR4, UR5, UR4, 0x18 ;  /* 0x0000000405047291 */ /* 0x002fe2000f8ec0ff */
[----:B------:R-:W0:Y:S05]  /*00c0*/  LDCU UR5, c[0x0][0x390] ;  /* 0x00007200ff0577ac */ /* 0x000e2a0008000800 */
[----:B------:R-:W-:-:S05]  /*00d0*/  @P0 IMAD.U32 R0, RZ, RZ, UR4 ;  /* 0x00000004ff000e24 */ /* 0x000fca000f8e00ff */
[----:B------:R-:W-:Y:S01]  /*00e0*/  @P0 LEA R5, R7, R0, 0x2 ;  /* 0x0000000007050211 */ /* 0x000fe200078e10ff */
[----:B------:R-:W-:Y:S01]  /*00f0*/  @!P0 IMAD.U32 R0, RZ, RZ, UR4 ;  /* 0x00000004ff008e24 */ /* 0x000fe2000f8e00ff */
[----:B0-----:R-:W-:-:S03]  /*0100*/  MOV R8, UR5 ;  /* 0x0000000500087c02 */ /* 0x001fc60008000f00 */
[----:B--2---:R0:W-:Y:S04]  /*0110*/  @P0 STS [R5], R2 ;  /* 0x0000000205000388 */ /* 0x0041e80000000800 */
[----:B------:R0:W-:Y:S01]  /*0120*/  @!P0 STS [R0], RZ ;  /* 0x000000ff00008388 */ /* 0x0001e20000000800 */
[----:B------:R-:W-:Y:S01]  /*0130*/  BAR.SYNC.DEFER_BLOCKING 0x0 ;  /* 0x0000000000007b1d */ /* 0x000fe20000010000 */
[----:B------:R-:W-:-:S13]  /*0140*/  ISETP.GE.AND P0, PT, R8, 0x2, PT ;  /* 0x000000020800780c */ /* 0x000fda0003f06270 */
[----:B0-----:R-:W-:Y:S05]  /*0150*/  @!P0 BRA `(.L_x_0) ;  /* 0x00000000009c8947 */ /* 0x001fea0003800000 */
[----:B------:R-:W-:Y:S01]  /*0160*/  HFMA2 R2, -RZ, RZ, 0, 0 ;  /* 0x00000000ff027431 */ /* 0x000fe200000001ff */
[----:B------:R-:W-:Y:S01]  /*0170*/  BSSY.RECONVERGENT B0, `(.L_x_0) ;  /* 0x0000025000007945 */ /* 0x000fe20003800200 */
[----:B------:R-:W-:Y:S01]  /*0180*/  IMAD.MOV.U32 R4, RZ, RZ, 0x1 ;  /* 0x00000001ff047424 */ /* 0x000fe200078e00ff */
[----:B------:R-:W0:Y:S06]  /*0190*/  LDCU UR8, c[0x0][0x390] ;  /* 0x00007200ff0877ac */ /* 0x000e2c0008000800 */
.L_x_4:
[----:B------:R-:W-:Y:S01]  /*01a0*/  ISETP.GE.U32.AND P0, PT, R7, R4, PT ;  /* 0x000000040700720c */ /* 0x000fe20003f06070 */
[----:B------:R-:W-:Y:S01]  /*01b0*/  BSSY.RECONVERGENT B1, `(.L_x_1) ;  /* 0x0000018000017945 */ /* 0x000fe20003800200 */
[----:B------:R-:W-:-:S11]  /*01c0*/  LOP3.LUT R3, R2, 0x1, RZ, 0x3c, !PT ;  /* 0x0000000102037812 */ /* 0x000fd600078e3cff */
[----:B-1----:R-:W-:Y:S05]  /*01d0*/  @!P0 BRA `(.L_x_2) ;  /* 0x0000000000348947 */ /* 0x002fea0003800000 */
[----:B------:R-:W1:Y:S01]  /*01e0*/  S2UR UR5, SR_CgaCtaId ;  /* 0x00000000000579c3 */ /* 0x000e620000008800 */
[----:B0-----:R-:W-:Y:S01]  /*01f0*/  MOV R8, UR8 ;  /* 0x0000000800087c02 */ /* 0x001fe20008000f00 */
[----:B------:R-:W-:-:S04]  /*0200*/  UMOV UR4, 0x400 ;  /* 0x0000040000047882 */ /* 0x000fc80000000000 */
[----:B------:R-:W-:-:S04]  /*0210*/  IMAD R5, R2, R8, R7 ;  /* 0x0000000802057224 */ /* 0x000fc800078e0207 */
[----:B------:R-:W-:Y:S01]  /*0220*/  IMAD.IADD R5, R5, 0x1, -R4 ;  /* 0x0000000105057824 */ /* 0x000fe200078e0a04 */
[----:B-1----:R-:W-:-:S06]  /*0230*/  ULEA UR4, UR5, UR4, 0x18 ;  /* 0x0000000405047291 */ /* 0x002fcc000f8ec0ff */
[----:B------:R-:W-:-:S05]  /*0240*/  MOV R0, UR4 ;  /* 0x0000000400007c02 */ /* 0x000fca0008000f00 */
[----:B------:R-:W-:-:S05]  /*0250*/  IMAD R5, R5, 0x4, R0 ;  /* 0x0000000405057824 */ /* 0x000fca00078e0200 */
[----:B------:R-:W-:Y:S02]  /*0260*/  LEA R2, R4, R5, 0x2 ;  /* 0x0000000504027211 */ /* 0x000fe400078e10ff */
[----:B------:R-:W-:Y:S04]  /*0270*/  LDS R5, [R5] ;  /* 0x0000000005057984 */ /* 0x000fe80000000800 */
[----:B------:R-:W0:Y:S02]  /*0280*/  LDS R2, [R2] ;  /* 0x0000000002027984 */ /* 0x000e240000000800 */
[----:B0-----:R-:W-:Y:S01]  /*0290*/  FADD R6, R5, R2 ;  /* 0x0000000205067221 */ /* 0x001fe20000000000 */
[----:B------:R-:W-:Y:S06]  /*02a0*/  BRA `(.L_x_3) ;  /* 0x0000000000207947 */ /* 0x000fec0003800000 */
.L_x_2:
[----:B------:R-:W1:Y:S01]  /*02b0*/  S2UR UR5, SR_CgaCtaId ;  /* 0x00000000000579c3 */ /* 0x000e620000008800 */
[----:B------:R-:W-:Y:S01]  /*02c0*/  UMOV UR4, 0x400 ;  /* 0x0000040000047882 */ /* 0x000fe20000000000 */
[----:B0-----:R-:W-:-:S04]  /*02d0*/  IMAD.U32 R8, RZ, RZ, UR8 ;  /* 0x00000008ff087e24 */ /* 0x001fc8000f8e00ff */
[----:B------:R-:W-:Y:S01]  /*02e0*/  IMAD R5, R2, R8, R7 ;  /* 0x0000000802057224 */ /* 0x000fe200078e0207 */
[----:B-1----:R-:W-:-:S06]  /*02f0*/  ULEA UR4, UR5, UR4, 0x18 ;  /* 0x0000000405047291 */ /* 0x002fcc000f8ec0ff */
[----:B------:R-:W-:-:S05]  /*0300*/  MOV R0, UR4 ;  /* 0x0000000400007c02 */ /* 0x000fca0008000f00 */
[----:B------:R-:W-:-:S06]  /*0310*/  IMAD R6, R5, 0x4, R0 ;  /* 0x0000000405067824 */ /* 0x000fcc00078e0200 */
[----:B------:R-:W0:Y:S02]  /*0320*/  LDS R6, [R6] ;  /* 0x0000000006067984 */ /* 0x000e240000000800 */
.L_x_3:
[----:B------:R-:W-:Y:S05]  /*0330*/  BSYNC.RECONVERGENT B1 ;  /* 0x0000000000017941 */ /* 0x000fea0003800200 */
.L_x_1:
[----:B------:R-:W-:Y:S01]  /*0340*/  IMAD.SHL.U32 R4, R4, 0x2, RZ ;  /* 0x0000000204047824 */ /* 0x000fe200078e00ff */
[----:B------:R-:W-:Y:S01]  /*0350*/  MOV R2, R3 ;  /* 0x0000000300027202 */ /* 0x000fe20000000f00 */
[----:B------:R-:W-:-:S03]  /*0360*/  IMAD R5, R3, R8, R7 ;  /* 0x0000000803057224 */ /* 0x000fc600078e0207 */
[----:B------:R-:W-:Y:S02]  /*0370*/  ISETP.GE.AND P0, PT, R4, R8, PT ;  /* 0x000000080400720c */ /* 0x000fe40003f06270 */
[----:B------:R-:W-:-:S05]  /*0380*/  LEA R5, R5, R0, 0x2 ;  /* 0x0000000005057211 */ /* 0x000fca00078e10ff */
[----:B0-----:R1:W-:Y:S01]  /*0390*/  STS [R5], R6 ;  /* 0x0000000605007388 */ /* 0x0013e20000000800 */
[----:B------:R-:W-:Y:S06]  /*03a0*/  BAR.SYNC.DEFER_BLOCKING 0x0 ;  /* 0x0000000000007b1d */ /* 0x000fec0000010000 */
[----:B------:R-:W-:Y:S05]  /*03b0*/  @!P0 BRA `(.L_x_4) ;  /* 0xfffffffc00788947 */ /* 0x000fea000383ffff */
[----:B------:R-:W-:Y:S05]  /*03c0*/  BSYNC.RECONVERGENT B0 ;  /* 0x0000000000007941 */ /* 0x000fea0003800200 */
.L_x_0:
[----:B------:R-:W-:-:S05]  /*03d0*/  IMAD R3, R3, R8, R7 ;  /* 0x0000000803037224 */ /* 0x000fca00078e0207 */
[----:B------:R-:W-:Y:S02]  /*03e0*/  LEA R0, R3, R0, 0x2 ;  /* 0x0000000003007211 */ /* 0x000fe400078e10ff */
[----:B------:R-:W0:Y:S03]  /*03f0*/  LDC.64 R2, c[0x0][0x380] ;  /* 0x0000e000ff027b82 */ /* 0x000e260000000a00 */
[----:B-1----:R-:W1:Y:S01]  /*0400*/  LDS R5, [R0] ;  /* 0x0000000000057984 */ /* 0x002e620000000800 */
[----:B0-----:R-:W-:-:S05]  /*0410*/  IMAD.WIDE.U32 R2, R7, 0x4, R2 ;  /* 0x0000000407027825 */ /* 0x001fca00078e0002 */
[----:B-1----:R-:W-:Y:S01]  /*0420*/  STG.E desc[UR6][R2.64], R5 ;  /* 0x0000000502007986 */ /* 0x002fe2000c101906 */
[----:B------:R-:W-:Y:S05]  /*0430*/  EXIT ;  /* 0x000000000000794d */ /* 0x000fea0003800000 */
.L_x_5:
[----:B------:R-:W-:-:S00]  /*0440*/  BRA `(.L_x_5) ;  /* 0xfffffffc00fc7947 */ /* 0x000fc0000383ffff */
[----:B------:R-:W-:-:S00]  /*0450*/  NOP ;  /* 0x0000000000007918 */ /* 0x000fc00000000000 */
        /* <DEDUP_REMOVED lines=10> */
.L_x_46:


//--------------------- .text._Z9sweepScanPfS_i   --------------------------
	.section	.text._Z9sweepScanPfS_i,"ax",@progbits
	.align	128
        .global         _Z9sweepScanPfS_i
        .type           _Z9sweepScanPfS_i,@function
        .size           _Z9sweepScanPfS_i,(.L_x_47 - _Z9sweepScanPfS_i)
        .other          _Z9sweepScanPfS_i,@"STO_CUDA_ENTRY STV_DEFAULT"
_Z9sweepScanPfS_i:
.text._Z9sweepScanPfS_i:
[----:B------:R-:W-:Y:S01]  /*0000*/  LDC R1, c[0x0][0x37c] ;  /* 0x0000df00ff017b82 */ /* 0x000fe20000000800 */
[----:B------:R-:W0:Y:S07]  /*0010*/  S2R R10, SR_TID.X ;  /* 0x00000000000a7919 */ /* 0x000e2e0000002100 */
[----:B------:R-:W1:Y:S01]  /*0020*/  LDC.64 R2, c[0x0][0x388] ;  /* 0x0000e200ff027b82 */ /* 0x000e620000000a00 */
[----:B------:R-:W2:Y:S01]  /*0030*/  LDCU.64 UR8, c[0x0][0x358] ;  /* 0x00006b00ff0877ac */ /* 0x000ea20008000a00 */
[----:B------:R-:W3:Y:S06]  /*0040*/  LDCU UR6, c[0x0][0x390] ;  /* 0x00007200ff0677ac */ /* 0x000eec0008000800 */
[----:B------:R-:W4:Y:S08]  /*0050*/  S2UR UR5, SR_CgaCtaId ;  /* 0x00000000000579c3 */ /* 0x000f300000008800 */
[----:B------:R-:W5:Y:S01]  /*0060*/  LDC R8, c[0x0][0x390] ;  /* 0x0000e400ff087b82 */ /* 0x000f620000000800 */
[----:B0-----:R-:W-:-:S04]  /*0070*/  IMAD.SHL.U32 R5, R10, 0x2, RZ ;  /* 0x000000020a057824 */ /* 0x001fc800078e00ff */
[----:B-1----:R-:W-:-:S05]  /*0080*/  IMAD.WIDE.U32 R2, R5, 0x4, R2 ;  /* 0x0000000405027825 */ /* 0x002fca00078e0002 */
[----:B--2---:R-:W2:Y:S04]  /*0090*/  LDG.E R6, desc[UR8][R2.64] ;  /* 0x0000000802067981 */ /* 0x004ea8000c1e1900 */
[----:B------:R0:W2:Y:S01]  /*00a0*/  LDG.E R7, desc[UR8][R2.64+0x4] ;  /* 0x0000040802077981 */ /* 0x0000a2000c1e1900 */
[----:B------:R-:W-:Y:S01]  /*00b0*/  UMOV UR4, 0x400 ;  /* 0x0000040000047882 */ /* 0x000fe20000000000 */
[----:B------:R-:W-:Y:S01]  /*00c0*/  ISETP.NE.AND P1, PT, R10, RZ, PT ;  /* 0x000000ff0a00720c */ /* 0x000fe20003f25270 */
[----:B----4-:R-:W-:Y:S01]  /*00d0*/  ULEA UR4, UR5, UR4, 0x18 ;  /* 0x0000000405047291 */ /* 0x010fe2000f8ec0ff */
[----:B-----5:R-:W-:Y:S01]  /*00e0*/  ISETP.GE.AND P2, PT, R8, 0x2, PT ;  /* 0x000000020800780c */ /* 0x020fe20003f46270 */
[----:B---3--:R-:W-:-:S04]  /*00f0*/  USHF.R.S32.HI UR5, URZ, 0x1, UR6 ;  /* 0x00000001ff057899 */ /* 0x008fc80008011406 */
[----:B------:R-:W-:Y:S01]  /*0100*/  LEA R0, R10, UR4, 0x3 ;  /* 0x000000040a007c11 */ /* 0x000fe2000f8e18ff */
[----:B------:R-:W-:Y:S01]  /*0110*/  UISETP.GE.AND UP0, UPT, UR5, 0x1, UPT ;  /* 0x000000010500788c */ /* 0x000fe2000bf06270 */
[----:B0-----:R-:W-:Y:S01]  /*0120*/  IMAD.MOV.U32 R3, RZ, RZ, 0x1 ;  /* 0x00000001ff037424 */ /* 0x001fe200078e00ff */
[----:B------:R-:W-:Y:S02]  /*0130*/  IADD3 R2, PT, PT, R5, 0x1, RZ ;  /* 0x0000000105027810 */ /* 0x000fe40007ffe0ff */
[----:B--2---:R0:W-:Y:S05]  /*0140*/  STS.64 [R0], R6 ;  /* 0x0000000600007388 */ /* 0x0041ea0000000a00 */
[----:B------:R-:W-:Y:S05]  /*0150*/  BRA.U !UP0, `(.L_x_6) ;  /* 0x00000001083c7547 */ /* 0x000fea000b800000 */
[----:B------:R-:W-:-:S07]  /*0160*/  IMAD.MOV.U32 R3, RZ, RZ, 0x1 ;  /* 0x00000001ff037424 */ /* 0x000fce00078e00ff */
.L_x_7:
[----:B------:R-:W-:Y:S01]  /*0170*/  BAR.SYNC.DEFER_BLOCKING 0x0 ;  /* 0x0000000000007b1d */ /* 0x000fe20000010000 */
[----:B------:R-:W-:Y:S01]  /*0180*/  ISETP.GE.AND P0, PT, R10, UR5, PT ;  /* 0x000000050a007c0c */ /* 0x000fe2000bf06270 */
[----:B------:R-:W-:Y:S02]  /*0190*/  UISETP.GT.U32.AND UP0, UPT, UR5, 0x1, UPT ;  /* 0x000000010500788c */ /* 0x000fe4000bf04070 */
[----:B------:R-:W-:-:S07]  /*01a0*/  USHF.R.U32.HI UR6, URZ, 0x1, UR5 ;  /* 0x00000001ff067899 */ /* 0x000fce0008011605 */
[----:B------:R-:W-:-:S03]  /*01b0*/  UMOV UR5, UR6 ;  /* 0x0000000600057c82 */ /* 0x000fc60008000000 */
[----:B------:R-:W-:-:S05]  /*01c0*/  @!P0 IMAD R4, R2, R3, RZ ;  /* 0x0000000302048224 */ /* 0x000fca00078e02ff */
[----:B------:R-:W-:-:S04]  /*01d0*/  @!P0 LEA R4, R4, UR4, 0x2 ;  /* 0x0000000404048c11 */ /* 0x000fc8000f8e10ff */
[C---:B01----:R-:W-:Y:S01]  /*01e0*/  @!P0 LEA R6, R3.reuse, R4, 0x2 ;  /* 0x0000000403068211 */ /* 0x043fe200078e10ff */
[----:B------:R-:W-:Y:S01]  /*01f0*/  IMAD.SHL.U32 R3, R3, 0x2, RZ ;  /* 0x0000000203037824 */ /* 0x000fe200078e00ff */
[----:B------:R-:W-:Y:S04]  /*0200*/  @!P0 LDS R4, [R4+-0x4] ;  /* 0xfffffc0004048984 */ /* 0x000fe80000000800 */
[----:B------:R-:W0:Y:S02]  /*0210*/  @!P0 LDS R7, [R6+-0x4] ;  /* 0xfffffc0006078984 */ /* 0x000e240000000800 */
[----:B0-----:R-:W-:-:S05]  /*0220*/  @!P0 FADD R7, R4, R7 ;  /* 0x0000000704078221 */ /* 0x001fca0000000000 */
[----:B------:R1:W-:Y:S01]  /*0230*/  @!P0 STS [R6+-0x4], R7 ;  /* 0xfffffc0706008388 */ /* 0x0003e20000000800 */
[----:B------:R-:W-:Y:S05]  /*0240*/  BRA.U UP0, `(.L_x_7) ;  /* 0xfffffffd00c87547 */ /* 0x000fea000b83ffff */
.L_x_6:
[----:B------:R-:W-:-:S05]  /*0250*/  @!P1 LEA R4, R8, UR4, 0x2 ;  /* 0x0000000408049c11 */ /* 0x000fca000f8e10ff */
[----:B------:R2:W-:Y:S01]  /*0260*/  @!P1 STS [R4+-0x4], RZ ;  /* 0xfffffcff04009388 */ /* 0x0005e20000000800 */
[----:B------:R-:W-:Y:S05]  /*0270*/  @!P2 BRA `(.L_x_8) ;  /* 0x000000000040a947 */ /* 0x000fea0003800000 */
[----:B------:R-:W3:Y:S01]  /*0280*/  LDCU UR6, c[0x0][0x390] ;  /* 0x00007200ff0677ac */ /* 0x000ee20008000800 */
[----:B------:R-:W-:-:S05]  /*0290*/  UMOV UR5, 0x1 ;  /* 0x0000000100057882 */ /* 0x000fca0000000000 */
.L_x_9:
[----:B------:R-:W-:Y:S01]  /*02a0*/  BAR.SYNC.DEFER_BLOCKING 0x0 ;  /* 0x0000000000007b1d */ /* 0x000fe20000010000 */
[----:B------:R-:W-:Y:S01]  /*02b0*/  ISETP.GE.U32.AND P0, PT, R10, UR5, PT ;  /* 0x000000050a007c0c */ /* 0x000fe2000bf06070 */
[----:B------:R-:W-:Y:S01]  /*02c0*/  USHF.L.U32 UR5, UR5, 0x1, URZ ;  /* 0x0000000105057899 */ /* 0x000fe200080006ff */
[----:B------:R-:W-:-:S03]  /*02d0*/  SHF.R.U32.HI R3, RZ, 0x1, R3 ;  /* 0x00000001ff037819 */ /* 0x000fc60000011603 */
[----:B---3--:R-:W-:-:S08]  /*02e0*/  UISETP.GE.AND UP0, UPT, UR5, UR6, UPT ;  /* 0x000000060500728c */ /* 0x008fd0000bf06270 */
[----:B--2-4-:R-:W-:-:S05]  /*02f0*/  @!P0 IMAD R4, R2, R3, RZ ;  /* 0x0000000302048224 */ /* 0x014fca00078e02ff */
[----:B------:R-:W-:-:S04]  /*0300*/  @!P0 LEA R4, R4, UR4, 0x2 ;  /* 0x0000000404048c11 */ /* 0x000fc8000f8e10ff */
[----:B01----:R-:W-:Y:S01]  /*0310*/  @!P0 LEA R7, R3, R4, 0x2 ;  /* 0x0000000403078211 */ /* 0x003fe200078e10ff */
[----:B------:R-:W-:Y:S04]  /*0320*/  @!P0 LDS R6, [R4+-0x4] ;  /* 0xfffffc0004068984 */ /* 0x000fe80000000800 */
[----:B------:R-:W0:Y:S02]  /*0330*/  @!P0 LDS R9, [R7+-0x4] ;  /* 0xfffffc0007098984 */ /* 0x000e240000000800 */
[----:B0-----:R-:W-:Y:S02]  /*0340*/  @!P0 FADD R6, R6, R9 ;  /* 0x0000000906068221 */ /* 0x001fe40000000000 */
[----:B------:R4:W-:Y:S04]  /*0350*/  @!P0 STS [R4+-0x4], R9 ;  /* 0xfffffc0904008388 */ /* 0x0009e80000000800 */
[----:B------:R4:W-:Y:S01]  /*0360*/  @!P0 STS [R7+-0x4], R6 ;  /* 0xfffffc0607008388 */ /* 0x0009e20000000800 */
[----:B------:R-:W-:Y:S05]  /*0370*/  BRA.U !UP0, `(.L_x_9) ;  /* 0xfffffffd08c87547 */ /* 0x000fea000b83ffff */
.L_x_8:
[----:B------:R-:W-:Y:S08]  /*0380*/  BAR.SYNC.DEFER_BLOCKING 0x0 ;  /* 0x0000000000007b1d */ /* 0x000ff00000010000 */
[----:B------:R-:W3:Y:S01]  /*0390*/  LDC.64 R2, c[0x0][0x380] ;  /* 0x0000e000ff027b82 */ /* 0x000ee20000000a00 */
[----:B01--4-:R-:W0:Y:S01]  /*03a0*/  LDS.64 R6, [R0] ;  /* 0x0000000000067984 */ /* 0x013e220000000a00 */
[----:B---3--:R-:W-:-:S05]  /*03b0*/  IMAD.WIDE.U32 R2, R5, 0x4, R2 ;  /* 0x0000000405027825 */ /* 0x008fca00078e0002 */
[----:B0-----:R-:W-:Y:S04]  /*03c0*/  STG.E desc[UR8][R2.64], R6 ;  /* 0x0000000602007986 */ /* 0x001fe8000c101908 */
[----:B------:R-:W-:Y:S01]  /*03d0*/  STG.E desc[UR8][R2.64+0x4], R7 ;  /* 0x0000040702007986 */ /* 0x000fe2000c101908 */
[----:B------:R-:W-:Y:S05]  /*03e0*/  EXIT ;  /* 0x000000000000794d */ /* 0x000fea0003800000 */
.L_x_10:
        /* <DEDUP_REMOVED lines=9> */
.L_x_47:


//--------------------- .text._Z7abcScanPfS_i     --------------------------
	.section	.text._Z7abcScanPfS_i,"ax",@progbits
	.align	128
        .global         _Z7abcScanPfS_i
        .type           _Z7abcScanPfS_i,@function
        .size           _Z7abcScanPfS_i,(.L_x_48 - _Z7abcScanPfS_i)
        .other          _Z7abcScanPfS_i,@"STO_CUDA_ENTRY STV_DEFAULT"
_Z7abcScanPfS_i:
.text._Z7abcScanPfS_i:
[----:B------:R-:W-:Y:S01]  /*0000*/  LDC R1, c[0x0][0x37c] ;  /* 0x0000df00ff017b82 */ /* 0x000fe20000000800 */
[----:B------:R-:W0:Y:S07]  /*0010*/  S2R R0, SR_TID.X ;  /* 0x0000000000007919 */ /* 0x000e2e0000002100 */
[----:B------:R-:W1:Y:S01]  /*0020*/  LDC R10, c[0x0][0x390] ;  /* 0x0000e400ff0a7b82 */ /* 0x000e620000000800 */
[----:B------:R-:W2:Y:S07]  /*0030*/  LDCU.64 UR8, c[0x0][0x358] ;  /* 0x00006b00ff0877ac */ /* 0x000eae0008000a00 */
[----:B------:R-:W0:Y:S01]  /*0040*/  LDC.64 R6, c[0x0][0x388] ;  /* 0x0000e200ff067b82 */ /* 0x000e220000000a00 */
[----:B-1----:R-:W-:-:S04]  /*0050*/  LEA.HI R3, R10, R10, RZ, 0x1 ;  /* 0x0000000a0a037211 */ /* 0x002fc800078f08ff */
[----:B------:R-:W-:Y:S01]  /*0060*/  SHF.R.S32.HI R3, RZ, 0x1, R3 ;  /* 0x00000001ff037819 */ /* 0x000fe20000011403 */
[----:B0-----:R-:W-:-:S04]  /*0070*/  IMAD.WIDE.U32 R6, R0, 0x4, R6 ;  /* 0x0000000400067825 */ /* 0x001fc800078e0006 */
[C---:B------:R-:W-:Y:S02]  /*0080*/  IMAD.WIDE R8, R3.reuse, 0x4, R6 ;  /* 0x0000000403087825 */ /* 0x040fe400078e0206 */
[----:B--2---:R-:W2:Y:S04]  /*0090*/  LDG.E R7, desc[UR8][R6.64] ;  /* 0x0000000806077981 */ /* 0x004ea8000c1e1900 */
[----:B------:R-:W3:Y:S01]  /*00a0*/  LDG.E R9, desc[UR8][R8.64] ;  /* 0x0000000808097981 */ /* 0x000ee2000c1e1900 */
[----:B------:R-:W0:Y:S01]  /*00b0*/  S2UR UR5, SR_CgaCtaId ;  /* 0x00000000000579c3 */ /* 0x000e220000008800 */
[----:B------:R-:W-:Y:S01]  /*00c0*/  UMOV UR4, 0x400 ;  /* 0x0000040000047882 */ /* 0x000fe20000000000 */
[----:B------:R-:W-:Y:S01]  /*00d0*/  IMAD.IADD R2, R3, 0x1, R0 ;  /* 0x0000000103027824 */ /* 0x000fe200078e0200 */
[----:B------:R-:W-:-:S04]  /*00e0*/  LEA.HI R4, R0, R0, RZ, 0x1b ;  /* 0x0000000000047211 */ /* 0x000fc800078fd8ff */
[----:B------:R-:W-:Y:S01]  /*00f0*/  LEA.HI.SX32 R5, R2, R2, 0x1b ;  /* 0x0000000202057211 */ /* 0x000fe200078fdaff */
[----:B0-----:R-:W-:-:S03]  /*0100*/  ULEA UR4, UR5, UR4, 0x18 ;  /* 0x0000000405047291 */ /* 0x001fc6000f8ec0ff */
[----:B------:R-:W-:-:S03]  /*0110*/  UMOV UR5, 0x1 ;  /* 0x0000000100057882 */ /* 0x000fc60000000000 */
[----:B------:R-:W-:Y:S02]  /*0120*/  LEA R2, R4, UR4, 0x2 ;  /* 0x0000000404027c11 */ /* 0x000fe4000f8e10ff */
[----:B------:R-:W-:Y:S02]  /*0130*/  LEA R4, R5, UR4, 0x2 ;  /* 0x0000000405047c11 */ /* 0x000fe4000f8e10ff */
[----:B------:R-:W-:-:S04]  /*0140*/  SHF.R.S32.HI R5, RZ, 0x1, R10 ;  /* 0x00000001ff057819 */ /* 0x000fc8000001140a */
[----:B------:R-:W-:Y:S01]  /*0150*/  ISETP.GE.AND P0, PT, R5, 0x1, PT ;  /* 0x000000010500780c */ /* 0x000fe20003f06270 */
[----:B--2---:R0:W-:Y:S04]  /*0160*/  STS [R2], R7 ;  /* 0x0000000702007388 */ /* 0x0041e80000000800 */
[----:B---3--:R0:W-:Y:S08]  /*0170*/  STS [R4], R9 ;  /* 0x0000000904007388 */ /* 0x0081f00000000800 */
[----:B------:R-:W-:Y:S05]  /*0180*/  @!P0 BRA `(.L_x_11) ;  /* 0x00000000005c8947 */ /* 0x000fea0003800000 */
[----:B------:R-:W-:Y:S01]  /*0190*/  LEA R10, R0, 0x1, 0x1 ;  /* 0x00000001000a7811 */ /* 0x000fe200078e08ff */
[----:B------:R-:W-:-:S06]  /*01a0*/  UMOV UR5, 0x1 ;  /* 0x0000000100057882 */ /* 0x000fcc0000000000 */
.L_x_14:
[----:B------:R-:W-:Y:S01]  /*01b0*/  BAR.SYNC.DEFER_BLOCKING 0x0 ;  /* 0x0000000000007b1d */ /* 0x000fe20000010000 */
[----:B------:R-:W-:Y:S02]  /*01c0*/  ISETP.GE.AND P0, PT, R0, R5, PT ;  /* 0x000000050000720c */ /* 0x000fe40003f06270 */
[----:B------:R-:W-:-:S03]  /*01d0*/  ISETP.GT.U32.AND P1, PT, R5, 0x1, PT ;  /* 0x000000010500780c */ /* 0x000fc60003f24070 */
[----:B------:R-:W-:Y:S08]  /*01e0*/  BSSY.RECONVERGENT B0, `(.L_x_12) ;  /* 0x000000e000007945 */ /* 0x000ff00003800200 */
[----:B-1----:R-:W-:Y:S05]  /*01f0*/  @P0 BRA `(.L_x_13) ;  /* 0x0000000000300947 */ /* 0x002fea0003800000 */
[----:B------:R-:W-:-:S04]  /*0200*/  IMAD R6, R10, UR5, RZ ;  /* 0x000000050a067c24 */ /* 0x000fc8000f8e02ff */
[C---:B0-----:R-:W-:Y:S02]  /*0210*/  VIADD R7, R6.reuse, 0xffffffff ;  /* 0xffffffff06077836 */ /* 0x041fe40000000000 */
[----:B------:R-:W-:Y:S02]  /*0220*/  VIADD R8, R6, UR5 ;  /* 0x0000000506087c36 */ /* 0x000fe40008000000 */
[C---:B------:R-:W-:Y:S01]  /*0230*/  VIADD R9, R7.reuse, UR5 ;  /* 0x0000000507097c36 */ /* 0x040fe20008000000 */
[----:B------:R-:W-:-:S04]  /*0240*/  LEA.HI.SX32 R6, R7, R6, 0x1b ;  /* 0x0000000607067211 */ /* 0x000fc800078fdaff */
[----:B------:R-:W-:Y:S02]  /*0250*/  LEA.HI.SX32 R8, R9, R8, 0x1b ;  /* 0x0000000809087211 */ /* 0x000fe400078fdaff */
[----:B------:R-:W-:Y:S02]  /*0260*/  LEA R6, R6, UR4, 0x2 ;  /* 0x0000000406067c11 */ /* 0x000fe4000f8e10ff */
[----:B------:R-:W-:-:S04]  /*0270*/  LEA R8, R8, UR4, 0x2 ;  /* 0x0000000408087c11 */ /* 0x000fc8000f8e10ff */
[----:B------:R-:W-:Y:S04]  /*0280*/  LDS R6, [R6+-0x4] ;  /* 0xfffffc0006067984 */ /* 0x000fe80000000800 */
[----:B------:R-:W0:Y:S02]  /*0290*/  LDS R7, [R8+-0x4] ;  /* 0xfffffc0008077984 */ /* 0x000e240000000800 */
[----:B0-----:R-:W-:-:S05]  /*02a0*/  FADD R7, R6, R7 ;  /* 0x0000000706077221 */ /* 0x001fca0000000000 */
[----:B------:R1:W-:Y:S02]  /*02b0*/  STS [R8+-0x4], R7 ;  /* 0xfffffc0708007388 */ /* 0x0003e40000000800 */
.L_x_13:
[----:B------:R-:W-:Y:S05]  /*02c0*/  BSYNC.RECONVERGENT B0 ;  /* 0x0000000000007941 */ /* 0x000fea0003800200 */
.L_x_12:
[----:B------:R-:W-:Y:S01]  /*02d0*/  USHF.L.U32 UR5, UR5, 0x1, URZ ;  /* 0x0000000105057899 */ /* 0x000fe200080006ff */
[----:B------:R-:W-:Y:S01]  /*02e0*/  SHF.R.U32.HI R5, RZ, 0x1, R5 ;  /* 0x00000001ff057819 */ /* 0x000fe20000011605 */
[----:B------:R-:W-:Y:S10]  /*02f0*/  @P1 BRA `(.L_x_14) ;  /* 0xfffffffc00ac1947 */ /* 0x000ff4000383ffff */
.L_x_11:
[----:B------:R-:W2:Y:S01]  /*0300*/  LDC R6, c[0x0][0x390] ;  /* 0x0000e400ff067b82 */ /* 0x000ea20000000800 */
[----:B------:R-:W-:-:S13]  /*0310*/  ISETP.NE.AND P0, PT, R0, RZ, PT ;  /* 0x000000ff0000720c */ /* 0x000fda0003f05270 */
[----:B--2---:R-:W-:-:S05]  /*0320*/  @!P0 VIADD R5, R6, 0xffffffff ;  /* 0xffffffff06058836 */ /* 0x004fca0000000000 */
[----:B------:R-:W-:-:S04]  /*0330*/  @!P0 LEA.HI.SX32 R5, R5, R6, 0x1b ;  /* 0x0000000605058211 */ /* 0x000fc800078fdaff */
[----:B------:R-:W-:-:S05]  /*0340*/  @!P0 LEA R5, R5, UR4, 0x2 ;  /* 0x0000000405058c11 */ /* 0x000fca000f8e10ff */
[----:B------:R2:W-:Y:S01]  /*0350*/  @!P0 STS [R5+-0x4], RZ ;  /* 0xfffffcff05008388 */ /* 0x0005e20000000800 */
[----:B------:R-:W-:-:S13]  /*0360*/  ISETP.GE.AND P0, PT, R6, 0x2, PT ;  /* 0x000000020600780c */ /* 0x000fda0003f06270 */
[----:B--2---:R-:W-:Y:S05]  /*0370*/  @!P0 BRA `(.L_x_15) ;  /* 0x0000000000648947 */ /* 0x004fea0003800000 */
[----:B0-----:R-:W-:Y:S01]  /*0380*/  LEA R9, R0, 0x1, 0x1 ;  /* 0x0000000100097811 */ /* 0x001fe200078e08ff */
[----:B------:R-:W0:Y:S01]  /*0390*/  LDCU UR7, c[0x0][0x390] ;  /* 0x00007200ff0777ac */ /* 0x000e220008000800 */
[----:B------:R-:W-:-:S05]  /*03a0*/  UMOV UR6, 0x1 ;  /* 0x0000000100067882 */ /* 0x000fca0000000000 */
.L_x_18:
[----:B------:R-:W-:Y:S01]  /*03b0*/  BAR.SYNC.DEFER_BLOCKING 0x0 ;  /* 0x0000000000007b1d */ /* 0x000fe20000010000 */
[----:B------:R-:W-:Y:S01]  /*03c0*/  ISETP.GE.U32.AND P0, PT, R0, UR6, PT ;  /* 0x0000000600007c0c */ /* 0x000fe2000bf06070 */
[----:B------:R-:W-:Y:S02]  /*03d0*/  USHF.L.U32 UR6, UR6, 0x1, URZ ;  /* 0x0000000106067899 */ /* 0x000fe400080006ff */
[----:B------:R-:W-:Y:S02]  /*03e0*/  USHF.R.U32.HI UR5, URZ, 0x1, UR5 ;  /* 0x00000001ff057899 */ /* 0x000fe40008011605 */
[----:B------:R-:W-:Y:S08]  /*03f0*/  BSSY.RECONVERGENT B0, `(.L_x_16) ;  /* 0x000000f000007945 */ /* 0x000ff00003800200 */
[----:B--2---:R-:W-:Y:S05]  /*0400*/  @P0 BRA `(.L_x_17) ;  /* 0x0000000000340947 */ /* 0x004fea0003800000 */
[----:B------:R-:W-:-:S04]  /*0410*/  IMAD R5, R9, UR5, RZ ;  /* 0x0000000509057c24 */ /* 0x000fc8000f8e02ff */
[C---:B------:R-:W-:Y:S02]  /*0420*/  VIADD R6, R5.reuse, 0xffffffff ;  /* 0xffffffff05067836 */ /* 0x040fe40000000000 */
[----:B-1----:R-:W-:Y:S02]  /*0430*/  VIADD R7, R5, UR5 ;  /* 0x0000000505077c36 */ /* 0x002fe40008000000 */
[C---:B------:R-:W-:Y:S01]  /*0440*/  VIADD R8, R6.reuse, UR5 ;  /* 0x0000000506087c36 */ /* 0x040fe20008000000 */
[----:B------:R-:W-:-:S04]  /*0450*/  LEA.HI.SX32 R5, R6, R5, 0x1b ;  /* 0x0000000506057211 */ /* 0x000fc800078fdaff */
[----:B------:R-:W-:Y:S02]  /*0460*/  LEA.HI.SX32 R7, R8, R7, 0x1b ;  /* 0x0000000708077211 */ /* 0x000fe400078fdaff */
[----:B------:R-:W-:Y:S02]  /*0470*/  LEA R5, R5, UR4, 0x2 ;  /* 0x0000000405057c11 */ /* 0x000fe4000f8e10ff */
[----:B------:R-:W-:-:S03]  /*0480*/  LEA R7, R7, UR4, 0x2 ;  /* 0x0000000407077c11 */ /* 0x000fc6000f8e10ff */
[----:B------:R-:W-:Y:S04]  /*0490*/  LDS R6, [R5+-0x4] ;  /* 0xfffffc0005067984 */ /* 0x000fe80000000800 */
[----:B------:R-:W1:Y:S02]  /*04a0*/  LDS R8, [R7+-0x4] ;  /* 0xfffffc0007087984 */ /* 0x000e640000000800 */
[----:B-1----:R-:W-:Y:S02]  /*04b0*/  FADD R6, R6, R8 ;  /* 0x0000000806067221 */ /* 0x002fe40000000000 */
[----:B------:R2:W-:Y:S04]  /*04c0*/  STS [R5+-0x4], R8 ;  /* 0xfffffc0805007388 */ /* 0x0005e80000000800 */
[----:B------:R2:W-:Y:S02]  /*04d0*/  STS [R7+-0x4], R6 ;  /* 0xfffffc0607007388 */ /* 0x0005e40000000800 */
.L_x_17:
[----:B0-----:R-:W-:Y:S05]  /*04e0*/  BSYNC.RECONVERGENT B0 ;  /* 0x0000000000007941 */ /* 0x001fea0003800200 */
.L_x_16:
[----:B------:R-:W-:-:S09]  /*04f0*/  UISETP.GE.AND UP0, UPT, UR6, UR7, UPT ;  /* 0x000000070600728c */ /* 0x000fd2000bf06270 */
[----:B------:R-:W-:Y:S05]  /*0500*/  BRA.U !UP0, `(.L_x_18) ;  /* 0xfffffffd08a87547 */ /* 0x000fea000b83ffff */
.L_x_15:
[----:B------:R-:W-:Y:S08]  /*0510*/  BAR.SYNC.DEFER_BLOCKING 0x0 ;  /* 0x0000000000007b1d */ /* 0x000ff00000010000 */
[----:B012---:R-:W0:Y:S01]  /*0520*/  LDC.64 R6, c[0x0][0x380] ;  /* 0x0000e000ff067b82 */ /* 0x007e220000000a00 */
[----:B------:R-:W1:Y:S04]  /*0530*/  LDS R5, [R2] ;  /* 0x0000000002057984 */ /* 0x000e680000000800 */
[----:B------:R-:W2:Y:S01]  /*0540*/  LDS R11, [R4] ;  /* 0x00000000040b7984 */ /* 0x000ea20000000800 */
[----:B0-----:R-:W-:-:S04]  /*0550*/  IMAD.WIDE.U32 R6, R0, 0x4, R6 ;  /* 0x0000000400067825 */ /* 0x001fc800078e0006 */
[----:B------:R-:W-:Y:S01]  /*0560*/  IMAD.WIDE R8, R3, 0x4, R6 ;  /* 0x0000000403087825 */ /* 0x000fe200078e0206 */
[----:B-1----:R-:W-:Y:S04]  /*0570*/  STG.E desc[UR8][R6.64], R5 ;  /* 0x0000000506007986 */ /* 0x002fe8000c101908 */
[----:B--2---:R-:W-:Y:S01]  /*0580*/  STG.E desc[UR8][R8.64], R11 ;  /* 0x0000000b08007986 */ /* 0x004fe2000c101908 */
[----:B------:R-:W-:Y:S06]  /*0590*/  BAR.SYNC.DEFER_BLOCKING 0x0 ;  /* 0x0000000000007b1d */ /* 0x000fec0000010000 */
[----:B------:R-:W-:Y:S05]  /*05a0*/  EXIT ;  /* 0x000000000000794d */ /* 0x000fea0003800000 */
.L_x_19:
        /* <DEDUP_REMOVED lines=13> */
.L_x_48:


//--------------------- .text._Z5BKungPfS_i       --------------------------
	.section	.text._Z5BKungPfS_i,"ax",@progbits
	.align	128
        .global         _Z5BKungPfS_i
        .type           _Z5BKungPfS_i,@function
        .size           _Z5BKungPfS_i,(.L_x_49 - _Z5BKungPfS_i)
        .other          _Z5BKungPfS_i,@"STO_CUDA_ENTRY STV_DEFAULT"
_Z5BKungPfS_i:
.text._Z5BKungPfS_i:
[----:B------:R-:W0:Y:S01]  /*0000*/  LDC R1, c[0x0][0x37c] ;  /* 0x0000df00ff017b82 */ /* 0x000e220000000800 */
[----:B------:R-:W1:Y:S01]  /*0010*/  S2R R3, SR_TID.X ;  /* 0x0000000000037919 */ /* 0x000e620000002100 */
[----:B------:R-:W2:Y:S06]  /*0020*/  LDCU UR8, c[0x0][0x2fc] ;  /* 0x00005f80ff0877ac */ /* 0x000eac0008000800 */
[----:B------:R-:W1:Y:S01]  /*0030*/  S2UR UR4, SR_CTAID.X ;  /* 0x00000000000479c3 */ /* 0x000e620000002500 */
[----:B0-----:R-:W-:Y:S01]  /*0040*/  VIADD R1, R1, 0xfffffff0 ;  /* 0xfffffff001017836 */ /* 0x001fe20000000000 */
[----:B------:R-:W0:Y:S01]  /*0050*/  LDCU UR6, c[0x0][0x390] ;  /* 0x00007200ff0677ac */ /* 0x000e220008000800 */
[----:B------:R-:W3:Y:S05]  /*0060*/  LDCU.64 UR36, c[0x0][0x358] ;  /* 0x00006b00ff2477ac */ /* 0x000eea0008000a00 */
[----:B------:R-:W1:Y:S08]  /*0070*/  LDC R0, c[0x0][0x360] ;  /* 0x0000d800ff007b82 */ /* 0x000e700000000800 */
[----:B------:R-:W4:Y:S01]  /*0080*/  LDC.64 R6, c[0x0][0x388] ;  /* 0x0000e200ff067b82 */ /* 0x000f220000000a00 */
[----:B-1----:R-:W-:-:S04]  /*0090*/  IMAD R0, R0, UR4, R3 ;  /* 0x0000000400007c24 */ /* 0x002fc8000f8e0203 */
[----:B------:R-:W-:-:S04]  /*00a0*/  IMAD.SHL.U32 R3, R0, 0x2, RZ ;  /* 0x0000000200037824 */ /* 0x000fc800078e00ff */
[C---:B------:R-:W-:Y:S01]  /*00b0*/  VIADD R4, R3.reuse, 0x2 ;  /* 0x0000000203047836 */ /* 0x040fe20000000000 */
[C---:B0-----:R-:W-:Y:S01]  /*00c0*/  ISETP.GE.U32.AND P1, PT, R3.reuse, UR6, PT ;  /* 0x0000000603007c0c */ /* 0x041fe2000bf26070 */
[----:B----4-:R-:W-:-:S03]  /*00d0*/  IMAD.WIDE.U32 R6, R3, 0x4, R6 ;  /* 0x0000000403067825 */ /* 0x010fc600078e0006 */
[----:B------:R-:W-:-:S09]  /*00e0*/  ISETP.GE.U32.AND P2, PT, R4, UR6, PT ;  /* 0x0000000604007c0c */ /* 0x000fd2000bf46070 */
[----:B---3--:R-:W3:Y:S04]  /*00f0*/  @!P1 LDG.E R5, desc[UR36][R6.64] ;  /* 0x0000002406059981 */ /* 0x008ee8000c1e1900 */
[----:B------:R-:W4:Y:S01]  /*0100*/  @!P2 LDG.E R9, desc[UR36][R6.64+0x4] ;  /* 0x000004240609a981 */ /* 0x000f22000c1e1900 */
[----:B------:R-:W0:Y:S01]  /*0110*/  S2UR UR5, SR_CgaCtaId ;  /* 0x00000000000579c3 */ /* 0x000e220000008800 */
[----:B------:R-:W-:Y:S01]  /*0120*/  ISETP.NE.AND P0, PT, R0, RZ, PT ;  /* 0x000000ff0000720c */ /* 0x000fe20003f05270 */
[----:B------:R-:W-:Y:S01]  /*0130*/  UMOV UR4, 0x400 ;  /* 0x0000040000047882 */ /* 0x000fe20000000000 */
[----:B------:R-:W1:Y:S02]  /*0140*/  LDCU UR7, c[0x0][0x2f8] ;  /* 0x00005f00ff0777ac */ /* 0x000e640008000800 */
[----:B-1----:R-:W-:Y:S01]  /*0150*/  IADD3 R16, P3, PT, R1, UR7, RZ ;  /* 0x0000000701107c10 */ /* 0x002fe2000ff7e0ff */
[----:B0-----:R-:W-:-:S03]  /*0160*/  ULEA UR4, UR5, UR4, 0x18 ;  /* 0x0000000405047291 */ /* 0x001fc6000f8ec0ff */
[----:B--2---:R-:W-:Y:S01]  /*0170*/  IADD3.X R2, PT, PT, RZ, UR8, RZ, P3, !PT ;  /* 0x00000008ff027c10 */ /* 0x004fe20009ffe4ff */
[----:B------:R-:W-:Y:S02]  /*0180*/  UIADD3 UR5, UPT, UPT, UR6, 0x1, URZ ;  /* 0x0000000106057890 */ /* 0x000fe4000fffe0ff */
[----:B------:R-:W-:Y:S02]  /*0190*/  LEA R8, R0, UR4, 0x3 ;  /* 0x0000000400087c11 */ /* 0x000fe4000f8e18ff */
[----:B------:R-:W-:Y:S01]  /*01a0*/  UISETP.GE.U32.AND UP0, UPT, UR5, 0x3, UPT ;  /* 0x000000030500788c */ /* 0x000fe2000bf06070 */
[----:B------:R-:W-:Y:S04]  /*01b0*/  @!P0 STS [UR4], RZ ;  /* 0x000000ffff008988 */ /* 0x000fe80008000804 */
[----:B---3--:R0:W-:Y:S04]  /*01c0*/  @!P1 STS [R8+0x4], R5 ;  /* 0x0000040508009388 */ /* 0x0081e80000000800 */
[----:B----4-:R0:W-:Y:S01]  /*01d0*/  @!P2 STS [R8+0x8], R9 ;  /* 0x000008090800a388 */ /* 0x0101e20000000800 */
[----:B------:R-:W-:Y:S05]  /*01e0*/  BRA.U !UP0, `(.L_x_20) ;  /* 0x0000000108487547 */ /* 0x000fea000b800000 */
[----:B------:R-:W-:Y:S01]  /*01f0*/  ULEA.HI UR5, UR6, UR6, URZ, 0x1 ;  /* 0x0000000606057291 */ /* 0x000fe2000f8f08ff */
[----:B0-----:R-:W-:Y:S01]  /*0200*/  IMAD.MOV.U32 R5, RZ, RZ, 0x1 ;  /* 0x00000001ff057424 */ /* 0x001fe200078e00ff */
[----:B------:R-:W0:Y:S02]  /*0210*/  LDCU UR7, c[0x0][0x390] ;  /* 0x00007200ff0777ac */ /* 0x000e240008000800 */
[----:B------:R-:W-:-:S12]  /*0220*/  USHF.R.S32.HI UR5, URZ, 0x1, UR5 ;  /* 0x00000001ff057899 */ /* 0x000fd80008011405 */
.L_x_21:
[----:B------:R-:W-:Y:S01]  /*0230*/  IMAD R6, R4, R5, RZ ;  /* 0x0000000504067224 */ /* 0x000fe200078e02ff */
[----:B0-----:R-:W-:Y:S01]  /*0240*/  UMOV UR6, UR7 ;  /* 0x0000000700067c82 */ /* 0x001fe20008000000 */
[----:B------:R-:W-:Y:S03]  /*0250*/  BAR.SYNC.DEFER_BLOCKING 0x0 ;  /* 0x0000000000007b1d */ /* 0x000fe60000010000 */
[----:B------:R-:W-:-:S13]  /*0260*/  ISETP.GE.U32.AND P0, PT, R6, UR6, PT ;  /* 0x0000000606007c0c */ /* 0x000fda000bf06070 */
[----:B------:R-:W-:-:S05]  /*0270*/  @!P0 IMAD.IADD R6, R6, 0x1, -R5 ;  /* 0x0000000106068824 */ /* 0x000fca00078e0a05 */
[----:B------:R-:W-:-:S05]  /*0280*/  @!P0 LEA R6, R6, UR4, 0x2 ;  /* 0x0000000406068c11 */ /* 0x000fca000f8e10ff */
[C---:B------:R-:W-:Y:S01]  /*0290*/  @!P0 IMAD R7, R5.reuse, 0x4, R6 ;  /* 0x0000000405078824 */ /* 0x040fe200078e0206 */
[----:B------:R-:W-:Y:S01]  /*02a0*/  SHF.L.U32 R5, R5, 0x1, RZ ;  /* 0x0000000105057819 */ /* 0x000fe200000006ff */
[----:B------:R-:W-:Y:S04]  /*02b0*/  @!P0 LDS R6, [R6] ;  /* 0x0000000006068984 */ /* 0x000fe80000000800 */
[----:B------:R-:W0:Y:S02]  /*02c0*/  @!P0 LDS R9, [R7] ;  /* 0x0000000007098984 */ /* 0x000e240000000800 */
[----:B0-----:R-:W-:-:S05]  /*02d0*/  @!P0 FADD R10, R6, R9 ;  /* 0x00000009060a8221 */ /* 0x001fca0000000000 */
[----:B------:R1:W-:Y:S01]  /*02e0*/  @!P0 STS [R7], R10 ;  /* 0x0000000a07008388 */ /* 0x0003e20000000800 */
[----:B------:R-:W-:-:S13]  /*02f0*/  ISETP.GT.U32.AND P0, PT, R5, UR5, PT ;  /* 0x0000000505007c0c */ /* 0x000fda000bf04070 */
[----:B-1----:R-:W-:Y:S05]  /*0300*/  @!P0 BRA `(.L_x_21) ;  /* 0xfffffffc00c88947 */ /* 0x002fea000383ffff */
.L_x_20:
[----:B------:R-:W-:Y:S01]  /*0310*/  UISETP.GE.AND UP0, UPT, UR6, 0x4, UPT ;  /* 0x000000040600788c */ /* 0x000fe2000bf06270 */
[----:B------:R-:W-:-:S08]  /*0320*/  VIADD R11, R3, 0x1 ;  /* 0x00000001030b7836 */ /* 0x000fd00000000000 */
[----:B------:R-:W-:Y:S05]  /*0330*/  BRA.U !UP0, `(.L_x_22) ;  /* 0x0000000108447547 */ /* 0x000fea000b800000 */
[----:B------:R-:W-:Y:S01]  /*0340*/  USHF.R.U32.HI UR6, URZ, 0x2, UR6 ;  /* 0x00000002ff067899 */ /* 0x000fe20008011606 */
[----:B------:R-:W1:Y:S05]  /*0350*/  LDCU UR5, c[0x0][0x390] ;  /* 0x00007200ff0577ac */ /* 0x000e6a0008000800 */
[----:B0-----:R-:W-:-:S07]  /*0360*/  IMAD.U32 R5, RZ, RZ, UR6 ;  /* 0x00000006ff057e24 */ /* 0x001fce000f8e00ff */
.L_x_23:
[-C--:B------:R-:W-:Y:S01]  /*0370*/  IMAD R6, R4, R5.reuse, RZ ;  /* 0x0000000504067224 */ /* 0x080fe200078e02ff */
[----:B-1----:R-:W-:Y:S01]  /*0380*/  UMOV UR6, UR5 ;  /* 0x0000000500067c82 */ /* 0x002fe20008000000 */
[----:B------:R-:W-:Y:S03]  /*0390*/  BAR.SYNC.DEFER_BLOCKING 0x0 ;  /* 0x0000000000007b1d */ /* 0x000fe60000010000 */
[----:B------:R-:W-:-:S04]  /*03a0*/  IADD3 R7, PT, PT, R6, R5, RZ ;  /* 0x0000000506077210 */ /* 0x000fc80007ffe0ff */
[----:B------:R-:W-:-:S13]  /*03b0*/  ISETP.GE.U32.AND P0, PT, R7, UR6, PT ;  /* 0x0000000607007c0c */ /* 0x000fda000bf06070 */
[----:B------:R-:W-:-:S05]  /*03c0*/  @!P0 LEA R6, R6, UR4, 0x2 ;  /* 0x0000000406068c11 */ /* 0x000fca000f8e10ff */
[----:B------:R-:W-:Y:S02]  /*03d0*/  @!P0 IMAD R7, R5, 0x4, R6 ;  /* 0x0000000405078824 */ /* 0x000fe400078e0206 */
[----:B------:R-:W-:Y:S04]  /*03e0*/  @!P0 LDS R6, [R6] ;  /* 0x0000000006068984 */ /* 0x000fe80000000800 */
[----:B------:R-:W0:Y:S02]  /*03f0*/  @!P0 LDS R9, [R7] ;  /* 0x0000000007098984 */ /* 0x000e240000000800 */
[----:B0-----:R-:W-:-:S05]  /*0400*/  @!P0 FADD R10, R6, R9 ;  /* 0x00000009060a8221 */ /* 0x001fca0000000000 */
[----:B------:R2:W-:Y:S01]  /*0410*/  @!P0 STS [R7], R10 ;  /* 0x0000000a07008388 */ /* 0x0005e20000000800 */
[----:B------:R-:W-:Y:S02]  /*0420*/  ISETP.GT.U32.AND P0, PT, R5, 0x1, PT ;  /* 0x000000010500780c */ /* 0x000fe40003f04070 */
[----:B------:R-:W-:-:S11]  /*0430*/  SHF.R.U32.HI R5, RZ, 0x1, R5 ;  /* 0x00000001ff057819 */ /* 0x000fd60000011605 */
[----:B--2---:R-:W-:Y:S05]  /*0440*/  @P0 BRA `(.L_x_23) ;  /* 0xfffffffc00c80947 */ /* 0x004fea000383ffff */
.L_x_22:
[----:B------:R-:W-:Y:S01]  /*0450*/  ISETP.GE.U32.AND P2, PT, R3, UR6, PT ;  /* 0x0000000603007c0c */ /* 0x000fe2000bf46070 */
[----:B0-----:R-:W0:Y:S01]  /*0460*/  LDC.64 R4, c[0x0][0x380] ;  /* 0x0000e000ff047b82 */ /* 0x001e220000000a00 */
[----:B------:R-:W-:Y:S02]  /*0470*/  ISETP.GE.U32.AND P0, PT, R11, UR6, PT ;  /* 0x000000060b007c0c */ /* 0x000fe4000bf06070 */
[----:B------:R-:W-:-:S09]  /*0480*/  ISETP.NE.AND P1, PT, R0, 0x3, PT ;  /* 0x000000030000780c */ /* 0x000fd20003f25270 */
[----:B------:R-:W1:Y:S04]  /*0490*/  @!P2 LDS R7, [R8] ;  /* 0x000000000807a984 */ /* 0x000e680000000800 */
[----:B------:R-:W2:Y:S01]  /*04a0*/  @!P0 LDS R9, [R8+0x4] ;  /* 0x0000040008098984 */ /* 0x000ea20000000800 */
[----:B0-----:R-:W-:-:S05]  /*04b0*/  IMAD.WIDE.U32 R4, R3, 0x4, R4 ;  /* 0x0000000403047825 */ /* 0x001fca00078e0004 */
[----:B-1----:R0:W-:Y:S04]  /*04c0*/  @!P2 STG.E desc[UR36][R4.64], R7 ;  /* 0x000000070400a986 */ /* 0x0021e8000c101924 */
[----:B--2---:R0:W-:Y:S01]  /*04d0*/  @!P0 STG.E desc[UR36][R4.64+0x4], R9 ;  /* 0x0000040904008986 */ /* 0x0041e2000c101924 */
[----:B------:R-:W-:Y:S05]  /*04e0*/  @P1 EXIT ;  /* 0x000000000000194d */ /* 0x000fea0003800000 */
[----:B0-----:R-:W0:Y:S01]  /*04f0*/  LDC.64 R8, c[0x0][0x380] ;  /* 0x0000e000ff087b82 */ /* 0x001e220000000a00 */
[----:B------:R-:W-:Y:S01]  /*0500*/  MOV R17, 0x18 ;  /* 0x0000001800117802 */ /* 0x000fe20000000f00 */
[----:B------:R-:W1:Y:S01]  /*0510*/  LDCU.64 UR4, c[0x4][0x10] ;  /* 0x01000200ff0477ac */ /* 0x000e620008000a00 */
[----:B0-----:R-:W2:Y:S05]  /*0520*/  LDG.E R8, desc[UR36][R8.64] ;  /* 0x0000002408087981 */ /* 0x001eaa000c1e1900 */
[----:B------:R0:W3:Y:S01]  /*0530*/  LDC.64 R12, c[0x4][R17] ;  /* 0x01000000110c7b82 */ /* 0x0000e20000000a00 */
[----:B-1----:R-:W-:Y:S01]  /*0540*/  IMAD.U32 R4, RZ, RZ, UR4 ;  /* 0x00000004ff047e24 */ /* 0x002fe2000f8e00ff */
[----:B------:R-:W-:Y:S01]  /*0550*/  MOV R5, UR5 ;  /* 0x0000000500057c02 */ /* 0x000fe20008000f00 */
[----:B------:R0:W-:Y:S01]  /*0560*/  STL [R1], RZ ;  /* 0x000000ff01007387 */ /* 0x0001e20000100800 */
[----:B------:R-:W-:-:S02]  /*0570*/  IMAD.MOV.U32 R6, RZ, RZ, R16 ;  /* 0x000000ffff067224 */ /* 0x000fc400078e0010 */
[----:B------:R-:W-:Y:S01]  /*0580*/  IMAD.MOV.U32 R7, RZ, RZ, R2 ;  /* 0x000000ffff077224 */ /* 0x000fe200078e0002 */
[----:B--2---:R-:W1:Y:S02]  /*0590*/  F2F.F64.F32 R10, R8 ;  /* 0x00000008000a7310 */ /* 0x004e640000201800 */
[----:B-1-3--:R0:W-:Y:S04]  /*05a0*/  STL.64 [R1+0x8], R10 ;  /* 0x0000080a01007387 */ /* 0x00a1e80000100a00 */
[----:B------:R-:W-:-:S07]  /*05b0*/  LEPC R20, `(.L_x_24) ;  /* 0x000000001014794e */ /* 0x000fce0000000000 */
[----:B0-----:R-:W-:Y:S05]  /*05c0*/  CALL.ABS.NOINC R12 ;  /* 0x000000000c007343 */ /* 0x001fea0003c00000 */
.L_x_24:
[----:B------:R-:W0:Y:S01]  /*05d0*/  LDC.64 R12, c[0x0][0x380] ;  /* 0x0000e000ff0c7b82 */ /* 0x000e220000000a00 */
[----:B------:R-:W-:Y:S01]  /*05e0*/  HFMA2 R10, -RZ, RZ, 0, 5.9604644775390625e-08 ;  /* 0x00000001ff0a7431 */ /* 0x000fe200000001ff */
[----:B------:R-:W1:Y:S01]  /*05f0*/  LDCU.64 UR4, c[0x4][0x10] ;  /* 0x01000200ff0477ac */ /* 0x000e620008000a00 */
[----:B0-----:R-:W2:Y:S05]  /*0600*/  LDG.E R0, desc[UR36][R12.64+0x4] ;  /* 0x000004240c007981 */ /* 0x001eaa000c1e1900 */
[----:B------:R0:W3:Y:S01]  /*0610*/  LDC.64 R14, c[0x4][R17] ;  /* 0x01000000110e7b82 */ /* 0x0000e20000000a00 */
[----:B-1----:R-:W-:Y:S01]  /*0620*/  IMAD.U32 R4, RZ, RZ, UR4 ;  /* 0x00000004ff047e24 */ /* 0x002fe2000f8e00ff */
[----:B------:R-:W-:Y:S01]  /*0630*/  MOV R6, R16 ;  /* 0x0000001000067202 */ /* 0x000fe20000000f00 */
[----:B------:R0:W-:Y:S01]  /*0640*/  STL [R1], R10 ;  /* 0x0000000a01007387 */ /* 0x0001e20000100800 */
[----:B------:R-:W-:-:S02]  /*0650*/  IMAD.U32 R5, RZ, RZ, UR5 ;  /* 0x00000005ff057e24 */ /* 0x000fc4000f8e00ff */
[----:B------:R-:W-:Y:S01]  /*0660*/  IMAD.MOV.U32 R7, RZ, RZ, R2 ;  /* 0x000000ffff077224 */ /* 0x000fe200078e0002 */
[----:B--2---:R-:W1:Y:S02]  /*0670*/  F2F.F64.F32 R8, R0 ;  /* 0x0000000000087310 */ /* 0x004e640000201800 */
[----:B-1-3--:R0:W-:Y:S04]  /*0680*/  STL.64 [R1+0x8], R8 ;  /* 0x0000080801007387 */ /* 0x00a1e80000100a00 */
[----:B------:R-:W-:-:S07]  /*0690*/  LEPC R20, `(.L_x_25) ;  /* 0x000000001014794e */ /* 0x000fce0000000000 */
[----:B0-----:R-:W-:Y:S05]  /*06a0*/  CALL.ABS.NOINC R14 ;  /* 0x000000000e007343 */ /* 0x001fea0003c00000 */
.L_x_25:
[----:B------:R-:W-:Y:S05]  /*06b0*/  EXIT ;  /* 0x000000000000794d */ /* 0x000fea0003800000 */
.L_x_26:
        /* <DEDUP_REMOVED lines=12> */
.L_x_49:


//--------------------- .text._Z5arbitPfS_i       --------------------------
	.section	.text._Z5arbitPfS_i,"ax",@progbits
	.align	128
        .global         _Z5arbitPfS_i
        .type           _Z5arbitPfS_i,@function
        .size           _Z5arbitPfS_i,(.L_x_50 - _Z5arbitPfS_i)
        .other          _Z5arbitPfS_i,@"STO_CUDA_ENTRY STV_DEFAULT"
_Z5arbitPfS_i:
.text._Z5arbitPfS_i:
[----:B------:R-:W-:Y:S01]  /*0000*/  LDC R1, c[0x0][0x37c] ;  /* 0x0000df00ff017b82 */ /* 0x000fe20000000800 */
[----:B------:R-:W0:Y:S07]  /*0010*/  S2R R9, SR_CTAID.X ;  /* 0x0000000000097919 */ /* 0x000e2e0000002500 */
[----:B------:R-:W0:Y:S01]  /*0020*/  LDC.64 R2, c[0x0][0x388] ;  /* 0x0000e200ff027b82 */ /* 0x000e220000000a00 */
[----:B------:R-:W1:Y:S01]  /*0030*/  LDCU UR6, c[0x0][0x360] ;  /* 0x00006c00ff0677ac */ /* 0x000e620008000800 */
[----:B------:R-:W1:Y:S01]  /*0040*/  S2R R0, SR_TID.X ;  /* 0x0000000000007919 */ /* 0x000e620000002100 */
[----:B------:R-:W2:Y:S05]  /*0050*/  LDCU.64 UR4, c[0x0][0x358] ;  /* 0x00006b00ff0477ac */ /* 0x000eaa0008000a00 */
[----:B------:R-:W3:Y:S01]  /*0060*/  LDC.64 R4, c[0x0][0x380] ;  /* 0x0000e000ff047b82 */ /* 0x000ee20000000a00 */
[----:B0-----:R-:W-:-:S07]  /*0070*/  IMAD.WIDE.U32 R2, R9, 0x4, R2 ;  /* 0x0000000409027825 */ /* 0x001fce00078e0002 */
[----:B------:R-:W-:Y:S01]  /*0080*/  BAR.SYNC.DEFER_BLOCKING 0x0 ;  /* 0x0000000000007b1d */ /* 0x000fe20000010000 */
[----:B-1----:R-:W-:-:S04]  /*0090*/  IMAD R7, R9, UR6, R0 ;  /* 0x0000000609077c24 */ /* 0x002fc8000f8e0200 */
[----:B---3--:R-:W-:Y:S01]  /*00a0*/  IMAD.WIDE.U32 R4, R7, 0x4, R4 ;  /* 0x0000000407047825 */ /* 0x008fe200078e0004 */
[----:B--2---:R-:W2:Y:S04]  /*00b0*/  LDG.E R2, desc[UR4][R2.64] ;  /* 0x0000000402027981 */ /* 0x004ea8000c1e1900 */
[----:B------:R-:W2:Y:S02]  /*00c0*/  LDG.E R7, desc[UR4][R4.64] ;  /* 0x0000000404077981 */ /* 0x000ea4000c1e1900 */
[----:B--2---:R-:W-:-:S05]  /*00d0*/  FADD R7, R2, R7 ;  /* 0x0000000702077221 */ /* 0x004fca0000000000 */
[----:B------:R-:W-:Y:S01]  /*00e0*/  STG.E desc[UR4][R4.64], R7 ;  /* 0x0000000704007986 */ /* 0x000fe2000c101904 */
[----:B------:R-:W-:Y:S06]  /*00f0*/  BAR.SYNC.DEFER_BLOCKING 0x0 ;  /* 0x0000000000007b1d */ /* 0x000fec0000010000 */
[----:B------:R-:W-:Y:S05]  /*0100*/  EXIT ;  /* 0x000000000000794d */ /* 0x000fea0003800000 */
.L_x_27:
        /* <DEDUP_REMOVED lines=15> */
.L_x_50:


//--------------------- .text._Z5brentPfS_S_i     --------------------------
	.section	.text._Z5brentPfS_S_i,"ax",@progbits
	.align	128
        .global         _Z5brentPfS_S_i
        .type           _Z5brentPfS_S_i,@function
        .size           _Z5brentPfS_S_i,(.L_x_51 - _Z5brentPfS_S_i)
        .other          _Z5brentPfS_S_i,@"STO_CUDA_ENTRY STV_DEFAULT"
_Z5brentPfS_S_i:
.text._Z5brentPfS_S_i:
[----:B------:R-:W0:Y:S01]  /*0000*/  LDC R1, c[0x0][0x37c] ;  /* 0x0000df00ff017b82 */ /* 0x000e220000000800 */
[----:B------:R-:W1:Y:S01]  /*0010*/  S2R R2, SR_TID.X ;  /* 0x0000000000027919 */ /* 0x000e620000002100 */
[----:B------:R-:W2:Y:S01]  /*0020*/  LDCU UR4, c[0x0][0x398] ;  /* 0x00007300ff0477ac */ /* 0x000ea20008000800 */
[----:B0-----:R-:W-:Y:S01]  /*0030*/  VIADD R1, R1, 0xffffffe0 ;  /* 0xffffffe001017836 */ /* 0x001fe20000000000 */
[----:B------:R-:W0:Y:S01]  /*0040*/  S2R R17, SR_CTAID.X ;  /* 0x0000000000117919 */ /* 0x000e220000002500 */
[----:B------:R-:W3:Y:S03]  /*0050*/  LDCU UR6, c[0x0][0x2fc] ;  /* 0x00005f80ff0677ac */ /* 0x000ee60008000800 */
[----:B------:R-:W0:Y:S01]  /*0060*/  LDC R3, c[0x0][0x360] ;  /* 0x0000d800ff037b82 */ /* 0x000e220000000800 */
[----:B------:R-:W4:Y:S01]  /*0070*/  LDCU.64 UR36, c[0x0][0x358] ;  /* 0x00006b00ff2477ac */ /* 0x000f220008000a00 */
[----:B--2---:R-:W-:-:S02]  /*0080*/  IMAD.U32 R0, RZ, RZ, UR4 ;  /* 0x00000004ff007e24 */ /* 0x004fc4000f8e00ff */
[----:B-1----:R-:W-:-:S04]  /*0090*/  IMAD.SHL.U32 R18, R2, 0x2, RZ ;  /* 0x0000000202127824 */ /* 0x002fc800078e00ff */
[C---:B------:R-:W-:Y:S01]  /*00a0*/  VIADD R19, R18.reuse, 0x2 ;  /* 0x0000000212137836 */ /* 0x040fe20000000000 */
[----:B------:R-:W-:Y:S01]  /*00b0*/  ISETP.GE.U32.AND P2, PT, R18, R0, PT ;  /* 0x000000001200720c */ /* 0x000fe20003f46070 */
[----:B0-----:R-:W-:-:S03]  /*00c0*/  IMAD R23, R17, R3, RZ ;  /* 0x0000000311177224 */ /* 0x001fc600078e02ff */
[----:B------:R-:W-:Y:S02]  /*00d0*/  ISETP.GE.U32.AND P3, PT, R19, R0, PT ;  /* 0x000000001300720c */ /* 0x000fe40003f66070 */
[----:B------:R-:W-:-:S07]  /*00e0*/  IADD3 R16, PT, PT, R23, R2, RZ ;  /* 0x0000000217107210 */ /* 0x000fce0007ffe0ff */
[----:B------:R-:W0:Y:S01]  /*00f0*/  @!P2 LDC.64 R4, c[0x0][0x390] ;  /* 0x0000e400ff04ab82 */ /* 0x000e220000000a00 */
[----:B------:R-:W-:-:S03]  /*0100*/  @!P2 IMAD.IADD R9, R16, 0x1, R2 ;  /* 0x000000011009a824 */ /* 0x000fc600078e0202 */
[----:B------:R-:W-:-:S04]  /*0110*/  @!P3 IADD3 R11, PT, PT, R18, 0x1, R23 ;  /* 0x00000001120bb810 */ /* 0x000fc80007ffe017 */
[----:B------:R-:W1:Y:S01]  /*0120*/  @!P3 LDC.64 R6, c[0x0][0x390] ;  /* 0x0000e400ff06bb82 */ /* 0x000e620000000a00 */
[----:B0-----:R-:W-:-:S06]  /*0130*/  @!P2 IMAD.WIDE.U32 R4, R9, 0x4, R4 ;  /* 0x000000040904a825 */ /* 0x001fcc00078e0004 */
[----:B----4-:R-:W2:Y:S01]  /*0140*/  @!P2 LDG.E R5, desc[UR36][R4.64] ;  /* 0x000000240405a981 */ /* 0x010ea2000c1e1900 */
[----:B-1----:R-:W-:-:S06]  /*0150*/  @!P3 IMAD.WIDE.U32 R6, R11, 0x4, R6 ;  /* 0x000000040b06b825 */ /* 0x002fcc00078e0006 */
[----:B------:R-:W4:Y:S01]  /*0160*/  @!P3 LDG.E R7, desc[UR36][R6.64] ;  /* 0x000000240607b981 */ /* 0x000f22000c1e1900 */
[----:B------:R-:W0:Y:S01]  /*0170*/  S2UR UR38, SR_CgaCtaId ;  /* 0x00000000002679c3 */ /* 0x000e220000008800 */
[----:B------:R-:W-:Y:S01]  /*0180*/  ISETP.NE.AND P1, PT, R2, RZ, PT ;  /* 0x000000ff0200720c */ /* 0x000fe20003f25270 */
[----:B------:R-:W-:Y:S01]  /*0190*/  UMOV UR4, 0x400 ;  /* 0x0000040000047882 */ /* 0x000fe20000000000 */
[----:B------:R-:W1:Y:S01]  /*01a0*/  LDCU UR5, c[0x0][0x2f8] ;  /* 0x00005f00ff0577ac */ /* 0x000e620008000800 */
[----:B------:R-:W-:Y:S01]  /*01b0*/  VIADD R8, R0, 0x1 ;  /* 0x0000000100087836 */ /* 0x000fe20000000000 */
[----:B0-----:R-:W-:-:S06]  /*01c0*/  ULEA UR38, UR38, UR4, 0x18 ;  /* 0x0000000426267291 */ /* 0x001fcc000f8ec0ff */
[----:B------:R-:W-:-:S03]  /*01d0*/  LEA R22, R2, UR38, 0x3 ;  /* 0x0000002602167c11 */ /* 0x000fc6000f8e18ff */
[----:B------:R-:W-:Y:S01]  /*01e0*/  @!P1 STS [UR38], RZ ;  /* 0x000000ffff009988 */ /* 0x000fe20008000826 */
[----:B------:R-:W-:Y:S01]  /*01f0*/  ISETP.GE.U32.AND P0, PT, R8, 0x3, PT ;  /* 0x000000030800780c */ /* 0x000fe20003f06070 */
[----:B------:R-:W-:-:S05]  /*0200*/  VIADD R9, R3, 0xffffffff ;  /* 0xffffffff03097836 */ /* 0x000fca0000000000 */
[----:B------:R-:W-:Y:S01]  /*0210*/  ISETP.NE.AND P1, PT, R2, R9, PT ;  /* 0x000000090200720c */ /* 0x000fe20003f25270 */
[----:B----4-:R0:W-:Y:S04]  /*0220*/  @!P3 STS [R22+0x8], R7 ;  /* 0x000008071600b388 */ /* 0x0101e80000000800 */
[----:B--2---:R0:W-:Y:S01]  /*0230*/  @!P2 STS [R22+0x4], R5 ;  /* 0x000004051600a388 */ /* 0x0041e20000000800 */
[----:B-1----:R-:W-:Y:S01]  /*0240*/  IADD3 R6, P2, PT, R1, UR5, RZ ;  /* 0x0000000501067c10 */ /* 0x002fe2000ff5e0ff */
[----:B---3--:R-:W-:-:S12]  /*0250*/  @!P0 BRA `(.L_x_28) ;  /* 0x0000000000488947 */ /* 0x008fd80003800000 */
[----:B------:R-:W1:Y:S01]  /*0260*/  LDC R11, c[0x0][0x398] ;  /* 0x0000e600ff0b7b82 */ /* 0x000e620000000800 */
[----:B------:R-:W-:Y:S01]  /*0270*/  LEA.HI R0, R0, R0, RZ, 0x1 ;  /* 0x0000000000007211 */ /* 0x000fe200078f08ff */
[----:B0-----:R-:W-:-:S03]  /*0280*/  HFMA2 R5, -RZ, RZ, 0, 5.9604644775390625e-08 ;  /* 0x00000001ff057431 */ /* 0x001fc600000001ff */
[----:B------:R-:W-:-:S07]  /*0290*/  SHF.R.S32.HI R4, RZ, 0x1, R0 ;  /* 0x00000001ff047819 */ /* 0x000fce0000011400 */
.L_x_29:
[----:B------:R-:W-:Y:S01]  /*02a0*/  IMAD R7, R19, R5, RZ ;  /* 0x0000000513077224 */ /* 0x000fe200078e02ff */
[----:B------:R-:W-:Y:S01]  /*02b0*/  BAR.SYNC.DEFER_BLOCKING 0x0 ;  /* 0x0000000000007b1d */ /* 0x000fe20000010000 */
[----:B-1----:R-:W-:-:S05]  /*02c0*/  IMAD.MOV.U32 R0, RZ, RZ, R11 ;  /* 0x000000ffff007224 */ /* 0x002fca00078e000b */
[----:B------:R-:W-:-:S13]  /*02d0*/  ISETP.GE.U32.AND P0, PT, R7, R0, PT ;  /* 0x000000000700720c */ /* 0x000fda0003f06070 */
        /* <DEDUP_REMOVED lines=8> */
[----:B------:R-:W-:-:S13]  /*0360*/  ISETP.GT.U32.AND P0, PT, R5, R4, PT ;  /* 0x000000040500720c */ /* 0x000fda0003f04070 */
[----:B--2---:R-:W-:Y:S05]  /*0370*/  @!P0 BRA `(.L_x_29) ;  /* 0xfffffffc00c88947 */ /* 0x004fea000383ffff */
.L_x_28:
[----:B0-----:R-:W-:Y:S01]  /*0380*/  IMAD.X R7, RZ, RZ, UR6, P2 ;  /* 0x00000006ff077e24 */ /* 0x001fe200090e06ff */
[----:B------:R-:W-:Y:S04]  /*0390*/  BSSY.RECONVERGENT B6, `(.L_x_30) ;  /* 0x0000014000067945 */ /* 0x000fe80003800200 */
[----:B------:R-:W-:Y:S05]  /*03a0*/  @P1 BRA `(.L_x_31) ;  /* 0x0000000000481947 */ /* 0x000fea0003800000 */
[C---:B------:R-:W-:Y:S01]  /*03b0*/  LEA R12, R0.reuse, UR38, 0x2 ;  /* 0x00000026000c7c11 */ /* 0x040fe2000f8e10ff */
[----:B------:R-:W0:Y:S01]  /*03c0*/  LDC.64 R14, c[0x0][0x380] ;  /* 0x0000e000ff0e7b82 */ /* 0x000e220000000a00 */
[----:B------:R-:W-:Y:S01]  /*03d0*/  MOV R8, 0x18 ;  /* 0x0000001800087802 */ /* 0x000fe20000000f00 */
[----:B------:R-:W-:Y:S01]  /*03e0*/  VIADD R0, R0, 0xffffffff ;  /* 0xffffffff00007836 */ /* 0x000fe20000000000 */
[----:B------:R-:W-:Y:S01]  /*03f0*/  STL.64 [R1+0x8], R2 ;  /* 0x0000080201007387 */ /* 0x000fe20000100a00 */
[----:B------:R-:W1:Y:S03]  /*0400*/  LDCU.64 UR4, c[0x4][0x8] ;  /* 0x01000100ff0477ac */ /* 0x000e660008000a00 */
[----:B------:R-:W2:Y:S01]  /*0410*/  LDS R12, [R12+-0x4] ;  /* 0xfffffc000c0c7984 */ /* 0x000ea20000000800 */
[----:B------:R-:W3:Y:S03]  /*0420*/  LDC.64 R8, c[0x4][R8] ;  /* 0x0100000008087b82 */ /* 0x000ee60000000a00 */
[----:B------:R4:W-:Y:S04]  /*0430*/  STL.64 [R1], R16 ;  /* 0x0000001001007387 */ /* 0x0009e80000100a00 */
[----:B------:R4:W-:Y:S01]  /*0440*/  STL [R1+0x18], R0 ;  /* 0x0000180001007387 */ /* 0x0009e20000100800 */
[----:B-1----:R-:W-:Y:S01]  /*0450*/  IMAD.U32 R4, RZ, RZ, UR4 ;  /* 0x00000004ff047e24 */ /* 0x002fe2000f8e00ff */
[----:B------:R-:W-:Y:S01]  /*0460*/  MOV R5, UR5 ;  /* 0x0000000500057c02 */ /* 0x000fe20008000f00 */
[----:B0-----:R-:W-:Y:S01]  /*0470*/  IMAD.WIDE.U32 R14, R17, 0x4, R14 ;  /* 0x00000004110e7825 */ /* 0x001fe200078e000e */
[----:B--2---:R-:W0:Y:S04]  /*0480*/  F2F.F64.F32 R10, R12 ;  /* 0x0000000c000a7310 */ /* 0x004e280000201800 */
[----:B------:R4:W-:Y:S04]  /*0490*/  STG.E desc[UR36][R14.64], R12 ;  /* 0x0000000c0e007986 */ /* 0x0009e8000c101924 */
[----:B0--3--:R4:W-:Y:S02]  /*04a0*/  STL.64 [R1+0x10], R10 ;  /* 0x0000100a01007387 */ /* 0x0099e40000100a00 */
[----:B------:R-:W-:-:S07]  /*04b0*/  LEPC R20, `(.L_x_31) ;  /* 0x000000001014794e */ /* 0x000fce0000000000 */
[----:B----4-:R-:W-:Y:S05]  /*04c0*/  CALL.ABS.NOINC R8 ;  /* 0x0000000008007343 */ /* 0x010fea0003c00000 */
.L_x_31:
[----:B------:R-:W-:Y:S05]  /*04d0*/  BSYNC.RECONVERGENT B6 ;  /* 0x0000000000067941 */ /* 0x000fea0003800200 */
.L_x_30:
[----:B------:R-:W0:Y:S02]  /*04e0*/  LDCU UR4, c[0x0][0x398] ;  /* 0x00007300ff0477ac */ /* 0x000e240008000800 */
[----:B0-----:R-:W-:-:S05]  /*04f0*/  IMAD.U32 R9, RZ, RZ, UR4 ;  /* 0x00000004ff097e24 */ /* 0x001fca000f8e00ff */
[----:B------:R-:W-:-:S13]  /*0500*/  ISETP.GE.AND P0, PT, R9, 0x4, PT ;  /* 0x000000040900780c */ /* 0x000fda0003f06270 */
[----:B------:R-:W-:Y:S05]  /*0510*/  @!P0 BRA `(.L_x_32) ;  /* 0x0000000000448947 */ /* 0x000fea0003800000 */
[----:B------:R-:W0:Y:S01]  /*0520*/  LDC R7, c[0x0][0x398] ;  /* 0x0000e600ff077b82 */ /* 0x000e220000000800 */
[----:B------:R-:W-:-:S07]  /*0530*/  SHF.R.U32.HI R0, RZ, 0x2, R9 ;  /* 0x00000002ff007819 */ /* 0x000fce0000011609 */
.L_x_33:
[-C--:B------:R-:W-:Y:S01]  /*0540*/  IMAD R5, R19, R0.reuse, RZ ;  /* 0x0000000013057224 */ /* 0x080fe200078e02ff */
[----:B------:R-:W-:Y:S05]  /*0550*/  WARPSYNC.ALL ;  /* 0x0000000000007948 */ /* 0x000fea0003800000 */
[----:B0-----:R-:W-:Y:S01]  /*0560*/  IMAD.MOV.U32 R9, RZ, RZ, R7 ;  /* 0x000000ffff097224 */ /* 0x001fe200078e0007 */
[----:B------:R-:W-:Y:S01]  /*0570*/  IADD3 R3, PT, PT, R5, R0, RZ ;  /* 0x0000000005037210 */ /* 0x000fe20007ffe0ff */
[----:B------:R-:W-:Y:S03]  /*0580*/  BAR.SYNC.DEFER_BLOCKING 0x0 ;  /* 0x0000000000007b1d */ /* 0x000fe60000010000 */
[----:B------:R-:W-:-:S13]  /*0590*/  ISETP.GE.U32.AND P0, PT, R3, R9, PT ;  /* 0x000000090300720c */ /* 0x000fda0003f06070 */
        /* <DEDUP_REMOVED lines=8> */
[----:B-1----:R-:W-:Y:S05]  /*0620*/  @P0 BRA `(.L_x_33) ;  /* 0xfffffffc00c40947 */ /* 0x002fea000383ffff */
.L_x_32:
[C---:B------:R-:W-:Y:S02]  /*0630*/  ISETP.GE.U32.AND P1, PT, R18.reuse, R9, PT ;  /* 0x000000091200720c */ /* 0x040fe40003f26070 */
[----:B------:R-:W-:-:S04]  /*0640*/  IADD3 R18, PT, PT, R18, 0x1, RZ ;  /* 0x0000000112127810 */ /* 0x000fc80007ffe0ff */
[----:B------:R-:W-:-:S07]  /*0650*/  ISETP.GE.U32.AND P0, PT, R18, R9, PT ;  /* 0x000000091200720c */ /* 0x000fce0003f06070 */
[----:B------:R-:W0:Y:S01]  /*0660*/  @!P1 LDS R7, [R22] ;  /* 0x0000000016079984 */ /* 0x000e220000000800 */
[----:B------:R-:W1:Y:S01]  /*0670*/  @!P1 LDC.64 R4, c[0x0][0x388] ;  /* 0x0000e200ff049b82 */ /* 0x000e620000000a00 */
[----:B------:R-:W-:-:S04]  /*0680*/  @!P1 IMAD.IADD R3, R16, 0x1, R2 ;  /* 0x0000000110039824 */ /* 0x000fc800078e0202 */
[----:B-1----:R-:W-:-:S05]  /*0690*/  @!P1 IMAD.WIDE.U32 R2, R3, 0x4, R4 ;  /* 0x0000000403029825 */ /* 0x002fca00078e0004 */
[----:B0-----:R0:W-:Y:S01]  /*06a0*/  @!P1 STG.E desc[UR36][R2.64], R7 ;  /* 0x0000000702009986 */ /* 0x0011e2000c101924 */
[----:B------:R-:W-:Y:S05]  /*06b0*/  @P0 EXIT ;  /* 0x000000000000094d */ /* 0x000fea0003800000 */
[----:B------:R-:W1:Y:S01]  /*06c0*/  LDS R5, [R22+0x4] ;  /* 0x0000040016057984 */ /* 0x000e620000000800 */
[----:B0-----:R-:W0:Y:S01]  /*06d0*/  LDC.64 R2, c[0x0][0x388] ;  /* 0x0000e200ff027b82 */ /* 0x001e220000000a00 */
[----:B------:R-:W-:-:S04]  /*06e0*/  IMAD.IADD R23, R23, 0x1, R18 ;  /* 0x0000000117177824 */ /* 0x000fc800078e0212 */
[----:B0-----:R-:W-:-:S05]  /*06f0*/  IMAD.WIDE.U32 R2, R23, 0x4, R2 ;  /* 0x0000000417027825 */ /* 0x001fca00078e0002 */
[----:B-1----:R-:W-:Y:S01]  /*0700*/  STG.E desc[UR36][R2.64], R5 ;  /* 0x0000000502007986 */ /* 0x002fe2000c101924 */
[----:B------:R-:W-:Y:S05]  /*0710*/  EXIT ;  /* 0x000000000000794d */ /* 0x000fea0003800000 */
.L_x_34:
        /* <DEDUP_REMOVED lines=14> */
.L_x_51:


//--------------------- .text._Z4simpPfS_S_i      --------------------------
	.section	.text._Z4simpPfS_S_i,"ax",@progbits
	.align	128
        .global         _Z4simpPfS_S_i
        .type           _Z4simpPfS_S_i,@function
        .size           _Z4simpPfS_S_i,(.L_x_52 - _Z4simpPfS_S_i)
        .other          _Z4simpPfS_S_i,@"STO_CUDA_ENTRY STV_DEFAULT"
_Z4simpPfS_S_i:
.text._Z4simpPfS_S_i:
[----:B------:R-:W0:Y:S01]  /*0000*/  LDC R1, c[0x0][0x37c] ;  /* 0x0000df00ff017b82 */ /* 0x000e220000000800 */
[----:B------:R-:W1:Y:S01]  /*0010*/  S2R R17, SR_TID.X ;  /* 0x0000000000117919 */ /* 0x000e620000002100 */
[----:B------:R-:W2:Y:S06]  /*0020*/  LDCU UR7, c[0x0][0x2fc] ;  /* 0x00005f80ff0777ac */ /* 0x000eac0008000800 */
[----:B------:R-:W1:Y:S01]  /*0030*/  LDC R23, c[0x0][0x360] ;  /* 0x0000d800ff177b82 */ /* 0x000e620000000800 */
[----:B0-----:R-:W-:Y:S01]  /*0040*/  VIADD R1, R1, 0xffffffe0 ;  /* 0xffffffe001017836 */ /* 0x001fe20000000000 */
[----:B------:R-:W1:Y:S01]  /*0050*/  S2R R19, SR_CTAID.X ;  /* 0x0000000000137919 */ /* 0x000e620000002500 */
[----:B------:R-:W0:Y:S01]  /*0060*/  LDCU UR6, c[0x0][0x398] ;  /* 0x00007300ff0677ac */ /* 0x000e220008000800 */
[----:B------:R-:W3:Y:S04]  /*0070*/  LDCU.64 UR36, c[0x0][0x358] ;  /* 0x00006b00ff2477ac */ /* 0x000ee80008000a00 */
[----:B------:R-:W4:Y:S01]  /*0080*/  LDC.64 R4, c[0x0][0x390] ;  /* 0x0000e400ff047b82 */ /* 0x000f220000000a00 */
[----:B0-----:R-:W-:-:S04]  /*0090*/  ULEA.HI UR4, UR6, UR6, URZ, 0x1 ;  /* 0x0000000606047291 */ /* 0x001fc8000f8f08ff */
[----:B------:R-:W-:Y:S01]  /*00a0*/  USHF.R.S32.HI UR4, URZ, 0x1, UR4 ;  /* 0x00000001ff047899 */ /* 0x000fe20008011404 */
[----:B-1----:R-:W-:-:S05]  /*00b0*/  IMAD R3, R19, R23, R17 ;  /* 0x0000001713037224 */ /* 0x002fca00078e0211 */
[C---:B------:R-:W-:Y:S02]  /*00c0*/  VIADD R25, R3.reuse, UR4 ;  /* 0x0000000403197c36 */ /* 0x040fe40008000000 */
[----:B----4-:R-:W-:-:S04]  /*00d0*/  IMAD.WIDE.U32 R2, R3, 0x4, R4 ;  /* 0x0000000403027825 */ /* 0x010fc800078e0004 */
[----:B------:R-:W-:Y:S02]  /*00e0*/  IMAD.WIDE.U32 R4, R25, 0x4, R4 ;  /* 0x0000000419047825 */ /* 0x000fe400078e0004 */
[----:B---3--:R0:W3:Y:S04]  /*00f0*/  LDG.E R3, desc[UR36][R2.64] ;  /* 0x0000002402037981 */ /* 0x0080e8000c1e1900 */
[----:B------:R-:W4:Y:S01]  /*0100*/  LDG.E R5, desc[UR36][R4.64] ;  /* 0x0000002404057981 */ /* 0x000f22000c1e1900 */
[----:B------:R-:W1:Y:S01]  /*0110*/  S2UR UR38, SR_CgaCtaId ;  /* 0x00000000002679c3 */ /* 0x000e620000008800 */
[----:B------:R-:W-:Y:S01]  /*0120*/  UMOV UR5, 0x400 ;  /* 0x0000040000057882 */ /* 0x000fe20000000000 */
[C---:B------:R-:W-:Y:S01]  /*0130*/  VIADD R0, R17.reuse, UR4 ;  /* 0x0000000411007c36 */ /* 0x040fe20008000000 */
[----:B------:R-:W-:Y:S01]  /*0140*/  LEA.HI R28, R17, R17, RZ, 0x1b ;  /* 0x00000011111c7211 */ /* 0x000fe200078fd8ff */
[----:B------:R-:W-:Y:S01]  /*0150*/  USHF.R.S32.HI UR4, URZ, 0x1, UR6 ;  /* 0x00000001ff047899 */ /* 0x000fe20008011406 */
[----:B------:R-:W-:-:S02]  /*0160*/  IMAD.MOV.U32 R27, RZ, RZ, 0x1 ;  /* 0x00000001ff1b7424 */ /* 0x000fc400078e00ff */
[----:B------:R-:W-:Y:S01]  /*0170*/  LEA.HI.SX32 R26, R0, R0, 0x1b ;  /* 0x00000000001a7211 */ /* 0x000fe200078fdaff */
[----:B------:R-:W-:Y:S02]  /*0180*/  UISETP.GE.AND UP0, UPT, UR4, 0x1, UPT ;  /* 0x000000010400788c */ /* 0x000fe4000bf06270 */
[----:B-1----:R-:W-:Y:S01]  /*0190*/  ULEA UR38, UR38, UR5, 0x18 ;  /* 0x0000000526267291 */ /* 0x002fe2000f8ec0ff */
[----:B------:R-:W0:Y:S05]  /*01a0*/  LDCU UR5, c[0x0][0x2f8] ;  /* 0x00005f00ff0577ac */ /* 0x000e2a0008000800 */
[----:B------:R-:W-:Y:S02]  /*01b0*/  LEA R28, R28, UR38, 0x2 ;  /* 0x000000261c1c7c11 */ /* 0x000fe4000f8e10ff */
[----:B------:R-:W-:-:S02]  /*01c0*/  LEA R26, R26, UR38, 0x2 ;  /* 0x000000261a1a7c11 */ /* 0x000fc4000f8e10ff */
[----:B0-----:R-:W-:-:S05]  /*01d0*/  IADD3 R2, P0, PT, R1, UR5, RZ ;  /* 0x0000000501027c10 */ /* 0x001fca000ff1e0ff */
[----:B--2---:R-:W-:Y:S01]  /*01e0*/  IMAD.X R24, RZ, RZ, UR7, P0 ;  /* 0x00000007ff187e24 */ /* 0x004fe200080e06ff */
[----:B---3--:R0:W-:Y:S04]  /*01f0*/  STS [R28], R3 ;  /* 0x000000031c007388 */ /* 0x0081e80000000800 */
[----:B----4-:R0:W-:Y:S01]  /*0200*/  STS [R26], R5 ;  /* 0x000000051a007388 */ /* 0x0101e20000000800 */
[----:B------:R-:W-:Y:S05]  /*0210*/  BRA.U !UP0, `(.L_x_35) ;  /* 0x0000000108a07547 */ /* 0x000fea000b800000 */
[----:B------:R-:W-:Y:S01]  /*0220*/  LEA R29, R17, 0x1, 0x1 ;  /* 0x00000001111d7811 */ /* 0x000fe200078e08ff */
[----:B------:R-:W-:Y:S02]  /*0230*/  IMAD.MOV.U32 R27, RZ, RZ, 0x1 ;  /* 0x00000001ff1b7424 */ /* 0x000fe400078e00ff */
[----:B------:R-:W-:-:S07]  /*0240*/  IMAD.U32 R16, RZ, RZ, UR4 ;  /* 0x00000004ff107e24 */ /* 0x000fce000f8e00ff */
.L_x_39:
[----:B------:R-:W-:Y:S01]  /*0250*/  ISETP.GE.AND P0, PT, R17, R16, PT ;  /* 0x000000101100720c */ /* 0x000fe20003f06270 */
[----:B------:R-:W-:Y:S05]  /*0260*/  WARPSYNC.ALL ;  /* 0x0000000000007948 */ /* 0x000fea0003800000 */
[----:B------:R-:W-:Y:S06]  /*0270*/  BAR.SYNC.DEFER_BLOCKING 0x0 ;  /* 0x0000000000007b1d */ /* 0x000fec0000010000 */
[----:B------:R-:W-:Y:S04]  /*0280*/  BSSY.RECONVERGENT B6, `(.L_x_36) ;  /* 0x000001d000067945 */ /* 0x000fe80003800200 */
[----:B-1----:R-:W-:Y:S05]  /*0290*/  @P0 BRA `(.L_x_37) ;  /* 0x00000000006c0947 */ /* 0x002fea0003800000 */
[----:B------:R-:W-:Y:S01]  /*02a0*/  ISETP.NE.AND P0, PT, R19, RZ, PT ;  /* 0x000000ff1300720c */ /* 0x000fe20003f05270 */
[CC--:B------:R-:W-:Y:S02]  /*02b0*/  IMAD R11, R29.reuse, R27.reuse, -0x1 ;  /* 0xffffffff1d0b7424 */ /* 0x0c0fe400078e021b */
[----:B------:R-:W-:Y:S02]  /*02c0*/  IMAD R22, R29, R27, RZ ;  /* 0x0000001b1d167224 */ /* 0x000fe400078e02ff */
[----:B------:R-:W-:-:S03]  /*02d0*/  IMAD.IADD R18, R11, 0x1, R27 ;  /* 0x000000010b127824 */ /* 0x000fc600078e021b */
[C---:B------:R-:W-:Y:S02]  /*02e0*/  LEA.HI.SX32 R22, R11.reuse, R22, 0x1b ;  /* 0x000000160b167211 */ /* 0x040fe400078fdaff */
[----:B------:R-:W-:Y:S02]  /*02f0*/  LEA.HI.SX32 R11, R11, R11, 0x1b ;  /* 0x0000000b0b0b7211 */ /* 0x000fe400078fdaff */
[----:B------:R-:W-:Y:S01]  /*0300*/  LEA.HI.SX32 R18, R18, R18, 0x1b ;  /* 0x0000001212127211 */ /* 0x000fe200078fdaff */
[----:B------:R-:W-:Y:S06]  /*0310*/  @P0 BRA `(.L_x_38) ;  /* 0x0000000000340947 */ /* 0x000fec0003800000 */
[----:B------:R-:W-:Y:S01]  /*0320*/  HFMA2 R10, -RZ, RZ, 0, 0 ;  /* 0x00000000ff0a7431 */ /* 0x000fe200000001ff */
[----:B------:R-:W-:Y:S01]  /*0330*/  MOV R8, 0x18 ;  /* 0x0000001800087802 */ /* 0x000fe20000000f00 */
[----:B------:R1:W-:Y:S01]  /*0340*/  STL.64 [R1], R16 ;  /* 0x0000001001007387 */ /* 0x0003e20000100a00 */
[----:B------:R-:W2:Y:S01]  /*0350*/  LDCU.64 UR4, c[0x4][URZ] ;  /* 0x01000000ff0477ac */ /* 0x000ea20008000a00 */
[----:B------:R-:W-:Y:S02]  /*0360*/  IMAD.MOV.U32 R6, RZ, RZ, R2 ;  /* 0x000000ffff067224 */ /* 0x000fe400078e0002 */
[----:B------:R1:W-:Y:S01]  /*0370*/  STL [R1+0x10], R18 ;  /* 0x0000101201007387 */ /* 0x0003e20000100800 */
[----:B------:R-:W3:Y:S01]  /*0380*/  LDC.64 R8, c[0x4][R8] ;  /* 0x0100000008087b82 */ /* 0x000ee20000000a00 */
[----:B------:R-:W-:Y:S02]  /*0390*/  IMAD.MOV.U32 R7, RZ, RZ, R24 ;  /* 0x000000ffff077224 */ /* 0x000fe400078e0018 */
[----:B------:R1:W-:Y:S01]  /*03a0*/  STL.64 [R1+0x8], R10 ;  /* 0x0000080a01007387 */ /* 0x0003e20000100a00 */
[----:B--2---:R-:W-:-:S02]  /*03b0*/  IMAD.U32 R4, RZ, RZ, UR4 ;  /* 0x00000004ff047e24 */ /* 0x004fc4000f8e00ff */
[----:B01----:R-:W-:-:S07]  /*03c0*/  IMAD.U32 R5, RZ, RZ, UR5 ;  /* 0x00000005ff057e24 */ /* 0x003fce000f8e00ff */
[----:B------:R-:W-:-:S07]  /*03d0*/  LEPC R20, `(.L_x_38) ;  /* 0x000000001014794e */ /* 0x000fce0000000000 */
[----:B---3--:R-:W-:Y:S05]  /*03e0*/  CALL.ABS.NOINC R8 ;  /* 0x0000000008007343 */ /* 0x008fea0003c00000 */
.L_x_38:
[----:B------:R-:W-:Y:S02]  /*03f0*/  LEA R22, R22, UR38, 0x2 ;  /* 0x0000002616167c11 */ /* 0x000fe4000f8e10ff */
[----:B------:R-:W-:-:S04]  /*0400*/  LEA R18, R18, UR38, 0x2 ;  /* 0x0000002612127c11 */ /* 0x000fc8000f8e10ff */
[----:B------:R-:W-:Y:S04]  /*0410*/  LDS R22, [R22+-0x4] ;  /* 0xfffffc0016167984 */ /* 0x000fe80000000800 */
[----:B0-----:R-:W0:Y:S02]  /*0420*/  LDS R3, [R18] ;  /* 0x0000000012037984 */ /* 0x001e240000000800 */
[----:B0-----:R-:W-:-:S05]  /*0430*/  FADD R3, R22, R3 ;  /* 0x0000000316037221 */ /* 0x001fca0000000000 */
[----:B------:R1:W-:Y:S02]  /*0440*/  STS [R18], R3 ;  /* 0x0000000312007388 */ /* 0x0003e40000000800 */
.L_x_37:
[----:B------:R-:W-:Y:S05]  /*0450*/  BSYNC.RECONVERGENT B6 ;  /* 0x0000000000067941 */ /* 0x000fea0003800200 */
.L_x_36:
[----:B------:R-:W-:Y:S01]  /*0460*/  ISETP.GT.U32.AND P0, PT, R16, 0x1, PT ;  /* 0x000000011000780c */ /* 0x000fe20003f04070 */
[----:B------:R-:W-:Y:S01]  /*0470*/  IMAD.SHL.U32 R27, R27, 0x2, RZ ;  /* 0x000000021b1b7824 */ /* 0x000fe200078e00ff */
[----:B------:R-:W-:-:S11]  /*0480*/  SHF.R.U32.HI R16, RZ, 0x1, R16 ;  /* 0x00000001ff107819 */ /* 0x000fd60000011610 */
[----:B------:R-:W-:Y:S05]  /*0490*/  @P0 BRA `(.L_x_39) ;  /* 0xfffffffc006c0947 */ /* 0x000fea000383ffff */
.L_x_35:
[----:B-1----:R-:W1:Y:S01]  /*04a0*/  S2R R18, SR_TID.X ;  /* 0x0000000000127919 */ /* 0x002e620000002100 */
[----:B------:R-:W-:-:S04]  /*04b0*/  IADD3 R0, PT, PT, R23, -0x1, RZ ;  /* 0xffffffff17007810 */ /* 0x000fc80007ffe0ff */
[----:B------:R-:W-:Y:S01]  /*04c0*/  ISETP.NE.AND P0, PT, R17, R0, PT ;  /* 0x000000001100720c */ /* 0x000fe20003f05270 */
[----:B-1----:R-:W-:-:S12]  /*04d0*/  IMAD R18, R19, R23, R18 ;  /* 0x0000001713127224 */ /* 0x002fd800078e0212 */
[----:B------:R-:W-:Y:S05]  /*04e0*/  @P0 BRA `(.L_x_40) ;  /* 0x0000000000600947 */ /* 0x000fea0003800000 */
[----:B0-----:R-:W0:Y:S01]  /*04f0*/  LDC R3, c[0x0][0x398] ;  /* 0x0000e600ff037b82 */ /* 0x001e220000000800 */
[----:B------:R-:W-:Y:S01]  /*0500*/  MOV R8, 0x18 ;  /* 0x0000001800087802 */ /* 0x000fe20000000f00 */
[----:B------:R-:W-:Y:S01]  /*0510*/  IMAD.MOV.U32 R22, RZ, RZ, R17 ;  /* 0x000000ffff167224 */ /* 0x000fe200078e0011 */
[----:B------:R-:W-:Y:S01]  /*0520*/  STL.64 [R1], R18 ;  /* 0x0000001201007387 */ /* 0x000fe20000100a00 */
[----:B------:R-:W1:Y:S01]  /*0530*/  LDCU.64 UR4, c[0x4][0x8] ;  /* 0x01000100ff0477ac */ /* 0x000e620008000a00 */
[----:B------:R-:W-:Y:S01]  /*0540*/  IMAD.MOV.U32 R6, RZ, RZ, R2 ;  /* 0x000000ffff067224 */ /* 0x000fe200078e0002 */
[----:B------:R-:W-:Y:S01]  /*0550*/  MOV R7, R24 ;  /* 0x0000001800077202 */ /* 0x000fe20000000f00 */
[----:B------:R-:W-:Y:S01]  /*0560*/  STL.64 [R1+0x8], R22 ;  /* 0x0000081601007387 */ /* 0x000fe20000100a00 */
[----:B------:R-:W2:Y:S08]  /*0570*/  LDC.64 R12, c[0x0][0x380] ;  /* 0x0000e000ff0c7b82 */ /* 0x000eb00000000a00 */
[----:B------:R-:W3:Y:S01]  /*0580*/  LDC.64 R8, c[0x4][R8] ;  /* 0x0100000008087b82 */ /* 0x000ee20000000a00 */
[----:B-1----:R-:W-:-:S02]  /*0590*/  IMAD.U32 R4, RZ, RZ, UR4 ;  /* 0x00000004ff047e24 */ /* 0x002fc4000f8e00ff */
[----:B0-----:R-:W-:Y:S02]  /*05a0*/  VIADD R0, R3, 0xffffffff ;  /* 0xffffffff03007836 */ /* 0x001fe40000000000 */
[----:B------:R-:W-:-:S03]  /*05b0*/  IMAD.U32 R5, RZ, RZ, UR5 ;  /* 0x00000005ff057e24 */ /* 0x000fc6000f8e00ff */
[C---:B------:R-:W-:Y:S02]  /*05c0*/  LEA.HI.SX32 R3, R0.reuse, R3, 0x1b ;  /* 0x0000000300037211 */ /* 0x040fe400078fdaff */
[----:B------:R-:W-:Y:S01]  /*05d0*/  LEA.HI.SX32 R0, R0, R0, 0x1b ;  /* 0x0000000000007211 */ /* 0x000fe200078fdaff */
[----:B--2---:R-:W-:Y:S01]  /*05e0*/  IMAD.WIDE.U32 R12, R19, 0x4, R12 ;  /* 0x00000004130c7825 */ /* 0x004fe200078e000c */
[----:B------:R-:W-:-:S03]  /*05f0*/  LEA R3, R3, UR38, 0x2 ;  /* 0x0000002603037c11 */ /* 0x000fc6000f8e10ff */
[----:B------:R-:W-:Y:S04]  /*0600*/  STL [R1+0x18], R0 ;  /* 0x0000180001007387 */ /* 0x000fe80000100800 */
[----:B------:R-:W0:Y:S02]  /*0610*/  LDS R3, [R3+-0x4] ;  /* 0xfffffc0003037984 */ /* 0x000e240000000800 */
[----:B0-----:R-:W0:Y:S02]  /*0620*/  F2F.F64.F32 R10, R3 ;  /* 0x00000003000a7310 */ /* 0x001e240000201800 */
[----:B------:R1:W-:Y:S04]  /*0630*/  STG.E desc[UR36][R12.64], R3 ;  /* 0x000000030c007986 */ /* 0x0003e8000c101924 */
[----:B0--3--:R1:W-:Y:S02]  /*0640*/  STL.64 [R1+0x10], R10 ;  /* 0x0000100a01007387 */ /* 0x0093e40000100a00 */
[----:B------:R-:W-:-:S07]  /*0650*/  LEPC R20, `(.L_x_40) ;  /* 0x000000001014794e */ /* 0x000fce0000000000 */
[----:B-1----:R-:W-:Y:S05]  /*0660*/  CALL.ABS.NOINC R8 ;  /* 0x0000000008007343 */ /* 0x002fea0003c00000 */
.L_x_40:
[----:B------:R-:W0:Y:S01]  /*0670*/  LDC R0, c[0x0][0x398] ;  /* 0x0000e600ff007b82 */ /* 0x000e220000000800 */
[----:B------:R-:W-:Y:S01]  /*0680*/  ISETP.NE.AND P0, PT, R17, RZ, PT ;  /* 0x000000ff1100720c */ /* 0x000fe20003f05270 */
[----:B------:R-:W-:-:S12]  /*0690*/  WARPSYNC.ALL ;  /* 0x0000000000007948 */ /* 0x000fd80003800000 */
[----:B0-----:R-:W-:-:S05]  /*06a0*/  @!P0 VIADD R3, R0, 0xffffffff ;  /* 0xffffffff00038836 */ /* 0x001fca0000000000 */
[----:B------:R-:W-:-:S04]  /*06b0*/  @!P0 LEA.HI.SX32 R3, R3, R0, 0x1b ;  /* 0x0000000003038211 */ /* 0x000fc800078fdaff */
[----:B------:R-:W-:Y:S01]  /*06c0*/  @!P0 LEA R3, R3, UR38, 0x2 ;  /* 0x0000002603038c11 */ /* 0x000fe2000f8e10ff */
[----:B------:R-:W-:Y:S06]  /*06d0*/  BAR.SYNC.DEFER_BLOCKING 0x0 ;  /* 0x0000000000007b1d */ /* 0x000fec0000010000 */
[----:B------:R0:W-:Y:S02]  /*06e0*/  @!P0 STS [R3+-0x4], RZ ;  /* 0xfffffcff03008388 */ /* 0x0001e40000000800 */
[----:B------:R-:W-:Y:S01]  /*06f0*/  BAR.SYNC.DEFER_BLOCKING 0x0 ;  /* 0x0000000000007b1d */ /* 0x000fe20000010000 */
[----:B------:R-:W-:-:S13]  /*0700*/  ISETP.GE.AND P0, PT, R0, 0x2, PT ;  /* 0x000000020000780c */ /* 0x000fda0003f06270 */
[----:B0-----:R-:W-:Y:S05]  /*0710*/  @!P0 BRA `(.L_x_41) ;  /* 0x0000000000648947 */ /* 0x001fea0003800000 */
[----:B------:R-:W-:Y:S01]  /*0720*/  LEA R6, R17, 0x1, 0x1 ;  /* 0x0000000111067811 */ /* 0x000fe200078e08ff */
[----:B------:R-:W0:Y:S01]  /*0730*/  LDCU UR5, c[0x0][0x398] ;  /* 0x00007300ff0577ac */ /* 0x000e220008000800 */
[----:B------:R-:W-:-:S05]  /*0740*/  UMOV UR4, 0x1 ;  /* 0x0000000100047882 */ /* 0x000fca0000000000 */
.L_x_44:
[----:B------:R-:W-:Y:S01]  /*0750*/  BAR.SYNC.DEFER_BLOCKING 0x0 ;  /* 0x0000000000007b1d */ /* 0x000fe20000010000 */
[----:B------:R-:W-:Y:S01]  /*0760*/  ISETP.GE.U32.AND P0, PT, R17, UR4, PT ;  /* 0x0000000411007c0c */ /* 0x000fe2000bf06070 */
[----:B------:R-:W-:Y:S01]  /*0770*/  USHF.L.U32 UR4, UR4, 0x1, URZ ;  /* 0x0000000104047899 */ /* 0x000fe200080006ff */
[----:B------:R-:W-:-:S03]  /*0780*/  SHF.R.U32.HI R27, RZ, 0x1, R27 ;  /* 0x00000001ff1b7819 */ /* 0x000fc6000001161b */
[----:B------:R-:W-:Y:S08]  /*0790*/  BSSY.RECONVERGENT B0, `(.L_x_42) ;  /* 0x000000f000007945 */ /* 0x000ff00003800200 */
[----:B-1----:R-:W-:Y:S05]  /*07a0*/  @P0 BRA `(.L_x_43) ;  /* 0x0000000000340947 */ /* 0x002fea0003800000 */
[----:B------:R-:W-:-:S04]  /*07b0*/  IMAD R0, R27, R6, RZ ;  /* 0x000000061b007224 */ /* 0x000fc800078e02ff */
[----:B------:R-:W-:Y:S02]  /*07c0*/  VIADD R2, R0, 0xffffffff ;  /* 0xffffffff00027836 */ /* 0x000fe40000000000 */
[C---:B------:R-:W-:Y:S02]  /*07d0*/  IMAD.IADD R3, R27.reuse, 0x1, R0 ;  /* 0x000000011b037824 */ /* 0x040fe400078e0200 */
[----:B------:R-:W-:Y:S01]  /*07e0*/  IMAD.IADD R4, R27, 0x1, R2 ;  /* 0x000000011b047824 */ /* 0x000fe200078e0202 */
        /* <DEDUP_REMOVED lines=9> */
.L_x_43:
[----:B0-----:R-:W-:Y:S05]  /*0880*/  BSYNC.RECONVERGENT B0 ;  /* 0x0000000000007941 */ /* 0x001fea0003800200 */
.L_x_42:
[----:B------:R-:W-:-:S09]  /*0890*/  UISETP.GE.AND UP0, UPT, UR4, UR5, UPT ;  /* 0x000000050400728c */ /* 0x000fd2000bf06270 */
[----:B------:R-:W-:Y:S05]  /*08a0*/  BRA.U !UP0, `(.L_x_44) ;  /* 0xfffffffd08a87547 */ /* 0x000fea000b83ffff */
.L_x_41:
[----:B------:R-:W-:Y:S08]  /*08b0*/  BAR.SYNC.DEFER_BLOCKING 0x0 ;  /* 0x0000000000007b1d */ /* 0x000ff00000010000 */
[----:B-1----:R-:W0:Y:S01]  /*08c0*/  LDC.64 R2, c[0x0][0x388] ;  /* 0x0000e200ff027b82 */ /* 0x002e220000000a00 */
[----:B------:R-:W1:Y:S04]  /*08d0*/  LDS R5, [R28] ;  /* 0x000000001c057984 */ /* 0x000e680000000800 */
[----:B------:R-:W2:Y:S01]  /*08e0*/  LDS R7, [R26] ;  /* 0x000000001a077984 */ /* 0x000ea20000000800 */
[----:B0-----:R-:W-:-:S04]  /*08f0*/  IMAD.WIDE.U32 R18, R18, 0x4, R2 ;  /* 0x0000000412127825 */ /* 0x001fc800078e0002 */
[----:B------:R-:W-:Y:S01]  /*0900*/  IMAD.WIDE.U32 R2, R25, 0x4, R2 ;  /* 0x0000000419027825 */ /* 0x000fe200078e0002 */
[----:B-1----:R-:W-:Y:S04]  /*0910*/  STG.E desc[UR36][R18.64], R5 ;  /* 0x0000000512007986 */ /* 0x002fe8000c101924 */
[----:B--2---:R-:W-:Y:S01]  /*0920*/  STG.E desc[UR36][R2.64], R7 ;  /* 0x0000000702007986 */ /* 0x004fe2000c101924 */
[----:B------:R-:W-:Y:S06]  /*0930*/  BAR.SYNC.DEFER_BLOCKING 0x0 ;  /* 0x0000000000007b1d */ /* 0x000fec0000010000 */
[----:B------:R-:W-:Y:S05]  /*0940*/  EXIT ;  /* 0x000000000000794d */ /* 0x000fea0003800000 */
.L_x_45:
        /* <DEDUP_REMOVED lines=11> */
.L_x_52:


//--------------------- .nv.global.init           --------------------------
	.section	.nv.global.init,"aw",@progbits
.nv.global.init:
	.type		$str$2,@object
	.size		$str$2,($str - $str$2)
$str$2:
        /*0000*/ 	.byte	0x73, 0x75, 0x6d, 0x73, 0x3a, 0x20, 0x25, 0x64, 0x20, 0x3a, 0x20, 0x25, 0x66, 0x0a, 0x00
	.type		$str,@object
	.size		$str,($str$1 - $str)
$str:
        /*000f*/ 	.byte	0x25, 0x64, 0x2d, 0x20, 0x25, 0x64, 0x20, 0x25, 0x64, 0x2c, 0x20, 0x61, 0x69, 0x20, 0x62, 0x69
        /*001f*/ 	.byte	0x20, 0x25, 0x64, 0x2c, 0x20, 0x25, 0x64, 0x0a, 0x00
	.type		$str$1,@object
	.size		$str$1,(.L_1 - $str$1)
$str$1:
        /*0028*/ 	.byte	0x25, 0x64, 0x3a, 0x20, 0x25, 0x64, 0x2c, 0x20, 0x25, 0x64, 0x2c, 0x20, 0x25, 0x64, 0x20, 0x2d
        /*0038*/ 	.byte	0x20, 0x25, 0x66, 0x20, 0x61, 0x74, 0x20, 0x25, 0x64, 0x0a, 0x00
.L_1:


//--------------------- .nv.shared._Z9naiveScanPfS_i --------------------------
	.section	.nv.shared._Z9naiveScanPfS_i,"aw",@nobits
	.sectionflags	@""
	.align	16
	.zero		1024


//--------------------- .nv.shared.reserved.0     --------------------------
	.section	.nv.shared.reserved.0,"aw",@nobits
	.weak		__nv_reservedSMEM_offset_0_alias
	.size		__nv_reservedSMEM_offset_0_alias, 0, 64
	.other		__nv_reservedSMEM_offset_0_alias,@"STO_CUDA_RESERVED_SHARED STV_DEFAULT"
__nv_reservedSMEM_offset_0_alias:
	.zero		0
	.zero		64


//--------------------- .nv.shared._Z9sweepScanPfS_i --------------------------
	.section	.nv.shared._Z9sweepScanPfS_i,"aw",@nobits
	.sectionflags	@""
	.align	16
	.zero		1024


//--------------------- .nv.shared._Z7abcScanPfS_i --------------------------
	.section	.nv.shared._Z7abcScanPfS_i,"aw",@nobits
	.sectionflags	@""
	.align	16
	.zero		1024


//--------------------- .nv.shared._Z5BKungPfS_i  --------------------------
	.section	.nv.shared._Z5BKungPfS_i,"aw",@nobits
	.sectionflags	@""
	.align	16
	.zero		1024


//--------------------- .nv.shared._Z5arbitPfS_i  --------------------------
	.section	.nv.shared._Z5arbitPfS_i,"aw",@nobits
	.sectionflags	@""
	.align	16
	.zero		1024


//--------------------- .nv.shared._Z5brentPfS_S_i --------------------------
	.section	.nv.shared._Z5brentPfS_S_i,"aw",@nobits
	.sectionflags	@""
	.align	16
	.zero		1024


//--------------------- .nv.shared._Z4simpPfS_S_i --------------------------
	.section	.nv.shared._Z4simpPfS_S_i,"aw",@nobits
	.sectionflags	@""
	.align	16
	.zero		1024


//--------------------- .nv.constant0._Z9naiveScanPfS_i --------------------------
	.section	.nv.constant0._Z9naiveScanPfS_i,"a",@progbits
	.sectionflags	@""
	.align	4
.nv.constant0._Z9naiveScanPfS_i:
	.zero		916


//--------------------- .nv.constant0._Z9sweepScanPfS_i --------------------------
	.section	.nv.constant0._Z9sweepScanPfS_i,"a",@progbits
	.sectionflags	@""
	.align	4
.nv.constant0._Z9sweepScanPfS_i:
	.zero		916


//--------------------- .nv.constant0._Z7abcScanPfS_i --------------------------
	.section	.nv.constant0._Z7abcScanPfS_i,"a",@progbits
	.sectionflags	@""
	.align	4
.nv.constant0._Z7abcScanPfS_i:
	.zero		916


//--------------------- .nv.constant0._Z5BKungPfS_i --------------------------
	.section	.nv.constant0._Z5BKungPfS_i,"a",@progbits
	.sectionflags	@""
	.align	4
.nv.constant0._Z5BKungPfS_i:
	.zero		916


//--------------------- .nv.constant0._Z5arbitPfS_i --------------------------
	.section	.nv.constant0._Z5arbitPfS_i,"a",@progbits
	.sectionflags	@""
	.align	4
.nv.constant0._Z5arbitPfS_i:
	.zero		916


//--------------------- .nv.constant0._Z5brentPfS_S_i --------------------------
	.section	.nv.constant0._Z5brentPfS_S_i,"a",@progbits
	.sectionflags	@""
	.align	4
.nv.constant0._Z5brentPfS_S_i:
	.zero		924


//--------------------- .nv.constant0._Z4simpPfS_S_i --------------------------
	.section	.nv.constant0._Z4simpPfS_S_i,"a",@progbits
	.sectionflags	@""
	.align	4
.nv.constant0._Z4simpPfS_S_i:
	.zero		924


//--------------------- SYMBOLS --------------------------

	.type		.nv.reservedSmem.offset0,@object
	.size		.nv.reservedSmem.offset0,0x4
	.type		.nv.reservedSmem.cap,@object
	.size		.nv.reservedSmem.cap,0x4
	.type		vprintf,@function
